	.target	sm_90a

	.elftype	@"ET_EXEC"


//--------------------- .note.nv.tkinfo           --------------------------
	.section	.note.nv.tkinfo,"",@"SHT_NOTE"
	.sectionflags	@"SHF_NOTE_NV_TKINFO"
	.tkinfo
        /*0018*/ 	.word	0x00000002
        /*0030*/ 	.string	""
        /*0030*/ 	.string	"ptxas"
        /*0030*/ 	.string	"Cuda compilation tools, release 13.0, V13.0.88"
        /*0030*/ 	.string	"Build cuda_13.0.r13.0/compiler.36424714_0"
        /*0030*/ 	.string	"-arch sm_90a -m 64 "



//--------------------- .note.nv.cuinfo           --------------------------
	.section	.note.nv.cuinfo,"",@"SHT_NOTE"
	.sectionflags	@"SHF_NOTE_NV_CUINFO"
        /*0018*/ 	.short	0x0002
        /*001a*/ 	.short	0x005a
        /*001c*/ 	.short	0x0082
	.zero		2


//--------------------- .nv.info                  --------------------------
	.section	.nv.info,"",@"SHT_CUDA_INFO"
	.align	4


	//----- nvinfo : EIATTR_REGCOUNT
	.align		4
        /*0000*/ 	.byte	0x04, 0x2f
        /*0002*/ 	.short	(.L_15 - .L_14)
	.align		4
.L_14:
        /*0004*/ 	.word	index@(_ZN7cutlass13device_kernelINS_4gemm6kernel13GemmUniversalIN4cute5tupleIJiiiiEEENS1_10collective13CollectiveMmaINS1_34MainloopSm90TmaGmmaWarpSpecializedILi5ENS5_IJNS4_1CILi1EEESB_SB_EEENS1_32KernelTmaWarpSpecializedPingpongEEENS5_IJNSA_ILi64EEENSA_ILi256EEESF_EEENS_6half_tENS5_IJlSB_lEEESI_SJ_NS4_8TiledMMAINS4_8MMA_AtomIJNS4_4SM904GMMA26MMA_64x256x16_F32F16F16_SSILNSN_5MajorE0ELSP_0ELNSN_7ScaleInE1ELSQ_1EEEEEENS4_6LayoutISC_NS5_IJNSA_ILi0EEESU_SU_EEEEENS5_IJNS4_10UnderscoreESX_SX_EEEEENS4_13SM90_TMA_LOADENS4_14ComposedLayoutINS4_7SwizzleILi3ELi4ELi3EEENS4_18smem_ptr_flag_bitsILi16EEENST_INS5_IJNSA_ILi8EEESF_EEENS5_IJSF_SB_EEEEEEEvNS4_8identityES10_S1A_vS1B_EENS_8epilogue10collective6detail29Sm90TmaWarpSpecializedAdapterINS1E_15DefaultEpilogueISI_SJ_SJ_NS1D_6thread17LinearCombinationISI_Li1EffLNS1I_9ScaleType4KindE0ELNS_15FloatRoundStyleE2ESI_EENS1_15EpilogueDefaultEEEEEvvEEEEvNT_6ParamsE)
        /*0008*/ 	.word	0x000000a8


	//----- nvinfo : EIATTR_FRAME_SIZE
	.align		4
.L_15:
        /*000c*/ 	.byte	0x04, 0x11
        /*000e*/ 	.short	(.L_17 - .L_16)
	.align		4
.L_16:
        /*0010*/ 	.word	index@(_ZN7cutlass13device_kernelINS_4gemm6kernel13GemmUniversalIN4cute5tupleIJiiiiEEENS1_10collective13CollectiveMmaINS1_34MainloopSm90TmaGmmaWarpSpecializedILi5ENS5_IJNS4_1CILi1EEESB_SB_EEENS1_32KernelTmaWarpSpecializedPingpongEEENS5_IJNSA_ILi64EEENSA_ILi256EEESF_EEENS_6half_tENS5_IJlSB_lEEESI_SJ_NS4_8TiledMMAINS4_8MMA_AtomIJNS4_4SM904GMMA26MMA_64x256x16_F32F16F16_SSILNSN_5MajorE0ELSP_0ELNSN_7ScaleInE1ELSQ_1EEEEEENS4_6LayoutISC_NS5_IJNSA_ILi0EEESU_SU_EEEEENS5_IJNS4_10UnderscoreESX_SX_EEEEENS4_13SM90_TMA_LOADENS4_14ComposedLayoutINS4_7SwizzleILi3ELi4ELi3EEENS4_18smem_ptr_flag_bitsILi16EEENST_INS5_IJNSA_ILi8EEESF_EEENS5_IJSF_SB_EEEEEEEvNS4_8identityES10_S1A_vS1B_EENS_8epilogue10collective6detail29Sm90TmaWarpSpecializedAdapterINS1E_15DefaultEpilogueISI_SJ_SJ_NS1D_6thread17LinearCombinationISI_Li1EffLNS1I_9ScaleType4KindE0ELNS_15FloatRoundStyleE2ESI_EENS1_15EpilogueDefaultEEEEEvvEEEEvNT_6ParamsE)
        /*0014*/ 	.word	0x00000008


	//----- nvinfo : EIATTR_MIN_STACK_SIZE
	.align		4
.L_17:
        /*0018*/ 	.byte	0x04, 0x12
        /*001a*/ 	.short	(.L_19 - .L_18)
	.align		4
.L_18:
        /*001c*/ 	.word	index@(_ZN7cutlass13device_kernelINS_4gemm6kernel13GemmUniversalIN4cute5tupleIJiiiiEEENS1_10collective13CollectiveMmaINS1_34MainloopSm90TmaGmmaWarpSpecializedILi5ENS5_IJNS4_1CILi1EEESB_SB_EEENS1_32KernelTmaWarpSpecializedPingpongEEENS5_IJNSA_ILi64EEENSA_ILi256EEESF_EEENS_6half_tENS5_IJlSB_lEEESI_SJ_NS4_8TiledMMAINS4_8MMA_AtomIJNS4_4SM904GMMA26MMA_64x256x16_F32F16F16_SSILNSN_5MajorE0ELSP_0ELNSN_7ScaleInE1ELSQ_1EEEEEENS4_6LayoutISC_NS5_IJNSA_ILi0EEESU_SU_EEEEENS5_IJNS4_10UnderscoreESX_SX_EEEEENS4_13SM90_TMA_LOADENS4_14ComposedLayoutINS4_7SwizzleILi3ELi4ELi3EEENS4_18smem_ptr_flag_bitsILi16EEENST_INS5_IJNSA_ILi8EEESF_EEENS5_IJSF_SB_EEEEEEEvNS4_8identityES10_S1A_vS1B_EENS_8epilogue10collective6detail29Sm90TmaWarpSpecializedAdapterINS1E_15DefaultEpilogueISI_SJ_SJ_NS1D_6thread17LinearCombinationISI_Li1EffLNS1I_9ScaleType4KindE0ELNS_15FloatRoundStyleE2ESI_EENS1_15EpilogueDefaultEEEEEvvEEEEvNT_6ParamsE)
        /*0020*/ 	.word	0x00000008
.L_19:


//--------------------- .nv.compat                --------------------------
	.section	.nv.compat,"",@"SHT_CUDA_COMPAT_INFO"
	.align	4
        /*0000*/ 	.byte	0x02, 0x09, 0x01, 0x00, 0x02, 0x02, 0x04, 0x00, 0x02, 0x05, 0x05, 0x00, 0x03, 0x07, 0x01, 0x01
        /*0010*/ 	.byte	0x02, 0x03, 0x01, 0x00, 0x02, 0x06, 0x01, 0x00, 0x04, 0x0b, 0x08, 0x00, 0x00, 0x00, 0x00, 0x00
        /*0020*/ 	.byte	0x00, 0x00, 0x00, 0x00


//--------------------- .nv.info._ZN7cutlass13device_kernelINS_4gemm6kernel13GemmUniversalIN4cute5tupleIJiiiiEEENS1_10collective13CollectiveMmaINS1_34MainloopSm90TmaGmmaWarpSpecializedILi5ENS5_IJNS4_1CILi1EEESB_SB_EEENS1_32KernelTmaWarpSpecializedPingpongEEENS5_IJNSA_ILi64EEENSA_ILi256EEESF_EEENS_6half_tENS5_IJlSB_lEEESI_SJ_NS4_8TiledMMAINS4_8MMA_AtomIJNS4_4SM904GMMA26MMA_64x256x16_F32F16F16_SSILNSN_5MajorE0ELSP_0ELNSN_7ScaleInE1ELSQ_1EEEEEENS4_6LayoutISC_NS5_IJNSA_ILi0EEESU_SU_EEEEENS5_IJNS4_10UnderscoreESX_SX_EEEEENS4_13SM90_TMA_LOADENS4_14ComposedLayoutINS4_7SwizzleILi3ELi4ELi3EEENS4_18smem_ptr_flag_bitsILi16EEENST_INS5_IJNSA_ILi8EEESF_EEENS5_IJSF_SB_EEEEEEEvNS4_8identityES10_S1A_vS1B_EENS_8epilogue10collective6detail29Sm90TmaWarpSpecializedAdapterINS1E_15DefaultEpilogueISI_SJ_SJ_NS1D_6thread17LinearCombinationISI_Li1EffLNS1I_9ScaleType4KindE0ELNS_15FloatRoundStyleE2ESI_EENS1_15EpilogueDefaultEEEEEvvEEEEvNT_6ParamsE --------------------------
	.section	.nv.info._ZN7cutlass13device_kernelINS_4gemm6kernel13GemmUniversalIN4cute5tupleIJiiiiEEENS1_10collective13CollectiveMmaINS1_34MainloopSm90TmaGmmaWarpSpecializedILi5ENS5_IJNS4_1CILi1EEESB_SB_EEENS1_32KernelTmaWarpSpecializedPingpongEEENS5_IJNSA_ILi64EEENSA_ILi256EEESF_EEENS_6half_tENS5_IJlSB_lEEESI_SJ_NS4_8TiledMMAINS4_8MMA_AtomIJNS4_4SM904GMMA26MMA_64x256x16_F32F16F16_SSILNSN_5MajorE0ELSP_0ELNSN_7ScaleInE1ELSQ_1EEEEEENS4_6LayoutISC_NS5_IJNSA_ILi0EEESU_SU_EEEEENS5_IJNS4_10UnderscoreESX_SX_EEEEENS4_13SM90_TMA_LOADENS4_14ComposedLayoutINS4_7SwizzleILi3ELi4ELi3EEENS4_18smem_ptr_flag_bitsILi16EEENST_INS5_IJNSA_ILi8EEESF_EEENS5_IJSF_SB_EEEEEEEvNS4_8identityES10_S1A_vS1B_EENS_8epilogue10collective6detail29Sm90TmaWarpSpecializedAdapterINS1E_15DefaultEpilogueISI_SJ_SJ_NS1D_6thread17LinearCombinationISI_Li1EffLNS1I_9ScaleType4KindE0ELNS_15FloatRoundStyleE2ESI_EENS1_15EpilogueDefaultEEEEEvvEEEEvNT_6ParamsE,"",@"SHT_CUDA_INFO"
	.sectionflags	@""
	.align	4


	//----- nvinfo : EIATTR_CUDA_API_VERSION
	.align		4
        /*0000*/ 	.byte	0x04, 0x37
        /*0002*/ 	.short	(.L_21 - .L_20)
.L_20:
        /*0004*/ 	.word	0x00000082


	//----- nvinfo : EIATTR_KPARAM_INFO
	.align		4
.L_21:
        /*0008*/ 	.byte	0x04, 0x17
        /*000a*/ 	.short	(.L_23 - .L_22)
.L_22:
        /*000c*/ 	.word	0x00000000
        /*0010*/ 	.short	0x0000
        /*0012*/ 	.short	0x0070
        /*0014*/ 	.byte	0x00, 0xf0, 0x01, 0x10


	//----- nvinfo : EIATTR_SPARSE_MMA_MASK
	.align		4
.L_23:
        /*0018*/ 	.byte	0x03, 0x50
        /*001a*/ 	.short	0x0000


	//----- nvinfo : EIATTR_MAXREG_COUNT
	.align		4
        /*001c*/ 	.byte	0x03, 0x1b
        /*001e*/ 	.short	0x00a8


	//----- nvinfo : EIATTR_NUM_BARRIERS
	.align		4
        /*0020*/ 	.byte	0x02, 0x4c
        /*0022*/ 	.byte	0x01
	.zero		1


	//----- nvinfo : EIATTR_EXTERNS
	.align		4
        /*0024*/ 	.byte	0x04, 0x0f
        /*0026*/ 	.short	(.L_25 - .L_24)


	//   ....[0]....
	.align		4
.L_24:
        /*0028*/ 	.word	index@(__assertfail)


	//----- nvinfo : EIATTR_ANNOTATIONS
	.align		4
.L_25:
        /*002c*/ 	.byte	0x04, 0x55
        /*002e*/ 	.short	(.L_27 - .L_26)


	//   ....[0]....
.L_26:
        /*0030*/ 	.word	0x00000001
        /*0034*/ 	.byte	0xf0, 0x0a, 0x00, 0x00, 0x01, 0x00, 0x00, 0x00, 0xe0, 0x9c, 0x00, 0x00, 0x01, 0x00, 0x00, 0x00
        /*0044*/ 	.byte	0xf0, 0xa8, 0x00, 0x00


	//----- nvinfo : EIATTR_MERCURY_ISA_VERSION
	.align		4
.L_27:
        /*0048*/ 	.byte	0x03, 0x5f
        /*004a*/ 	.short	0x0101


	//----- nvinfo : EIATTR_INT_WARP_WIDE_INSTR_OFFSETS
	.align		4
        /*004c*/ 	.byte	0x04, 0x31
        /*004e*/ 	.short	(.L_29 - .L_28)


	//   ....[0]....
.L_28:
        /*0050*/ 	.word	0x00000400


	//   ....[1]....
        /*0054*/ 	.word	0x00000420


	//   ....[2]....
        /*0058*/ 	.word	0x000004a0


	//   ....[3]....
        /*005c*/ 	.word	0x000004b0


	//   ....[4]....
        /*0060*/ 	.word	0x000004c0


	//   ....[5]....
        /*0064*/ 	.word	0x000004e0


	//   ....[6]....
        /*0068*/ 	.word	0x00000570


	//   ....[7]....
        /*006c*/ 	.word	0x00000590


	//----- nvinfo : EIATTR_COOP_GROUP_MASK_REGIDS
	.align		4
.L_29:
        /*0070*/ 	.byte	0x04, 0x29
        /*0072*/ 	.short	(.L_31 - .L_30)


	//   ....[0]....
.L_30:
        /*0074*/ 	.word	0xffffffff


	//   ....[1]....
        /*0078*/ 	.word	0xffffffff


	//   ....[2]....
        /*007c*/ 	.word	0xffffffff


	//   ....[3]....
        /*0080*/ 	.word	0xffffffff


	//   ....[4]....
        /*0084*/ 	.word	0xffffffff


	//   ....[5]....
        /*0088*/ 	.word	0xffffffff


	//----- nvinfo : EIATTR_COOP_GROUP_INSTR_OFFSETS
	.align		4
.L_31:
        /*008c*/ 	.byte	0x04, 0x28
        /*008e*/ 	.short	(.L_33 - .L_32)


	//   ....[0]....
.L_32:
        /*0090*/ 	.word	0x00000070


	//   ....[1]....
        /*0094*/ 	.word	0x00000080


	//   ....[2]....
        /*0098*/ 	.word	0x00000140


	//   ....[3]....
        /*009c*/ 	.word	0x000002f0


	//   ....[4]....
        /*00a0*/ 	.word	0x00000330


	//   ....[5]....
        /*00a4*/ 	.word	0x00000380


	//----- nvinfo : EIATTR_REG_RECONFIG
	.align		4
.L_33:
        /*00a8*/ 	.byte	0x01, 0x54
	.zero		2


	//----- nvinfo : EIATTR_SYSCALL_OFFSETS
	.align		4
        /*00ac*/ 	.byte	0x04, 0x46
        /*00ae*/ 	.short	(.L_35 - .L_34)


	//   ....[0]....
.L_34:
        /*00b0*/ 	.word	0x000015a0


	//----- nvinfo : EIATTR_MBARRIER_INSTR_OFFSETS
	.align		4
.L_35:
        /*00b4*/ 	.byte	0x04, 0x39
        /*00b6*/ 	.short	(.L_37 - .L_36)


	//   ....[0]....
.L_36:
        /*00b8*/ 	.word	0x00000240
        /*00bc*/ 	.word	0x000000ff
        /*00c0*/ 	.word	0x00000000
        /*00c4*/ 	.short	0x0100
        /*00c6*/ 	.byte	0x08
	.zero		1


	//   ....[1]....
        /*00c8*/ 	.word	0x00000250
        /*00cc*/ 	.word	0x000000ff
        /*00d0*/ 	.word	0x00000028
        /*00d4*/ 	.short	0x0100
        /*00d6*/ 	.byte	0x08
	.zero		1


	//   ....[2]....
        /*00d8*/ 	.word	0x00000260
        /*00dc*/ 	.word	0x000000ff
        /*00e0*/ 	.word	0x00000008
        /*00e4*/ 	.short	0x0100
        /*00e6*/ 	.byte	0x08
	.zero		1


	//   ....[3]....
        /*00e8*/ 	.word	0x00000270
        /*00ec*/ 	.word	0x000000ff
        /*00f0*/ 	.word	0x00000030
        /*00f4*/ 	.short	0x0100
        /*00f6*/ 	.byte	0x08
	.zero		1


	//   ....[4]....
        /*00f8*/ 	.word	0x00000280
        /*00fc*/ 	.word	0x000000ff
        /*0100*/ 	.word	0x00000010
        /*0104*/ 	.short	0x0100
        /*0106*/ 	.byte	0x08
	.zero		1


	//   ....[5]....
        /*0108*/ 	.word	0x00000290
        /*010c*/ 	.word	0x000000ff
        /*0110*/ 	.word	0x00000038
        /*0114*/ 	.short	0x0100
        /*0116*/ 	.byte	0x08
	.zero		1


	//   ....[6]....
        /*0118*/ 	.word	0x000002a0
        /*011c*/ 	.word	0x000000ff
        /*0120*/ 	.word	0x00000018
        /*0124*/ 	.short	0x0100
        /*0126*/ 	.byte	0x08
	.zero		1


	//   ....[7]....
        /*0128*/ 	.word	0x000002b0
        /*012c*/ 	.word	0x000000ff
        /*0130*/ 	.word	0x00000040
        /*0134*/ 	.short	0x0100
        /*0136*/ 	.byte	0x08
	.zero		1


	//   ....[8]....
        /*0138*/ 	.word	0x000002c0
        /*013c*/ 	.word	0x000000ff
        /*0140*/ 	.word	0x00000020
        /*0144*/ 	.short	0x0100
        /*0146*/ 	.byte	0x08
	.zero		1


	//   ....[9]....
        /*0148*/ 	.word	0x000002d0
        /*014c*/ 	.word	0x000000ff
        /*0150*/ 	.word	0x00000048
        /*0154*/ 	.short	0x0100
        /*0156*/ 	.byte	0x08
	.zero		1


	//   ....[10]....
        /*0158*/ 	.word	0x000005d0
        /*015c*/ 	.word	0x000000ff
        /*0160*/ 	.word	0x00000080
        /*0164*/ 	.short	0x0100
        /*0166*/ 	.byte	0x08
	.zero		1


	//   ....[11]....
        /*0168*/ 	.word	0x00000640
        /*016c*/ 	.word	0x000000ff
        /*0170*/ 	.word	0x00000088
        /*0174*/ 	.short	0x0100
        /*0176*/ 	.byte	0x08
	.zero		1


	//   ....[12]....
        /*0178*/ 	.word	0x00000660
        /*017c*/ 	.word	0x000000ff
        /*0180*/ 	.word	0x00000060
        /*0184*/ 	.short	0x0100
        /*0186*/ 	.byte	0x09
	.zero		1


	//   ....[13]....
        /*0188*/ 	.word	0x00000670
        /*018c*/ 	.word	0x000000ff
        /*0190*/ 	.word	0x00000068
        /*0194*/ 	.short	0x0100
        /*0196*/ 	.byte	0x09
	.zero		1


	//   ....[14]....
        /*0198*/ 	.word	0x00000680
        /*019c*/ 	.word	0x000000ff
        /*01a0*/ 	.word	0x00000070
        /*01a4*/ 	.short	0x0100
        /*01a6*/ 	.byte	0x09
	.zero		1


	//   ....[15]....
        /*01a8*/ 	.word	0x00000690
        /*01ac*/ 	.word	0x000000ff
        /*01b0*/ 	.word	0x00000078
        /*01b4*/ 	.short	0x0100
        /*01b6*/ 	.byte	0x09
	.zero		1


	//   ....[16]....
        /*01b8*/ 	.word	0x00001480
        /*01bc*/ 	.word	0x0000009d
        /*01c0*/ 	.word	0x00000000
        /*01c4*/ 	.short	0x010a
        /*01c6*/ 	.byte	0x2a
	.zero		1


	//   ....[17]....
        /*01c8*/ 	.word	0x00001620
        /*01cc*/ 	.word	0x00000003
        /*01d0*/ 	.word	0x00000000
        /*01d4*/ 	.short	0x010a
        /*01d6*/ 	.byte	0x3f
	.zero		1


	//   ....[18]....
        /*01d8*/ 	.word	0x00001680
        /*01dc*/ 	.word	0x00000003
        /*01e0*/ 	.word	0x00000000
        /*01e4*/ 	.short	0x010a
        /*01e6*/ 	.byte	0x3f
	.zero		1


	//   ....[19]....
        /*01e8*/ 	.word	0x00001a10
        /*01ec*/ 	.word	0x000000ff
        /*01f0*/ 	.word	0x00000000
        /*01f4*/ 	.short	0x010a
        /*01f6*/ 	.byte	0x04
	.zero		1


	//   ....[20]....
        /*01f8*/ 	.word	0x00001a50
        /*01fc*/ 	.word	0x000000ff
        /*0200*/ 	.word	0x00000000
        /*0204*/ 	.short	0x010a
        /*0206*/ 	.byte	0x04
	.zero		1


	//   ....[21]....
        /*0208*/ 	.word	0x00001ce0
        /*020c*/ 	.word	0x000000ff
        /*0210*/ 	.word	0x00000000
        /*0214*/ 	.short	0x0101
        /*0216*/ 	.byte	0x04
	.zero		1


	//   ....[22]....
        /*0218*/ 	.word	0x00001dd0
        /*021c*/ 	.word	0x0000009e
        /*0220*/ 	.word	0x00000000
        /*0224*/ 	.short	0x0101
        /*0226*/ 	.byte	0x2d
	.zero		1


	//   ....[23]....
        /*0228*/ 	.word	0x00001ea0
        /*022c*/ 	.word	0x000000ff
        /*0230*/ 	.word	0x00000000
        /*0234*/ 	.short	0x0101
        /*0236*/ 	.byte	0x06
	.zero		1


	//   ....[24]....
        /*0238*/ 	.word	0x00001f50
        /*023c*/ 	.word	0x0000009d
        /*0240*/ 	.word	0x00000010
        /*0244*/ 	.short	0x010a
        /*0246*/ 	.byte	0x2a
	.zero		1


	//   ....[25]....
        /*0248*/ 	.word	0x00009d00
        /*024c*/ 	.word	0x000000a0
        /*0250*/ 	.word	0x00000000
        /*0254*/ 	.short	0x0101
        /*0256*/ 	.byte	0x2d
	.zero		1


	//   ....[26]....
        /*0258*/ 	.word	0x0000a660
        /*025c*/ 	.word	0x0000000a
        /*0260*/ 	.word	0x00000028
        /*0264*/ 	.short	0x010a
        /*0266*/ 	.byte	0x3f
	.zero		1


	//   ....[27]....
        /*0268*/ 	.word	0x0000aa00
        /*026c*/ 	.word	0x00000005
        /*0270*/ 	.word	0x00000088
        /*0274*/ 	.short	0x0101
        /*0276*/ 	.byte	0x3f
	.zero		1


	//   ....[28]....
        /*0278*/ 	.word	0x0000b180
        /*027c*/ 	.word	0x00000009
        /*0280*/ 	.word	0x00000000
        /*0284*/ 	.short	0x010a
        /*0286*/ 	.byte	0x3f
	.zero		1


	//   ....[29]....
        /*0288*/ 	.word	0x0000b200
        /*028c*/ 	.word	0x00000008
        /*0290*/ 	.word	0x00000000
        /*0294*/ 	.short	0x010a
        /*0296*/ 	.byte	0x3f
	.zero		1


	//   ....[30]....
        /*0298*/ 	.word	0x0000b290
        /*029c*/ 	.word	0x00000009
        /*02a0*/ 	.word	0x00000000
        /*02a4*/ 	.short	0x010a
        /*02a6*/ 	.byte	0x3f
	.zero		1


	//   ....[31]....
        /*02a8*/ 	.word	0x0000b320
        /*02ac*/ 	.word	0x00000006
        /*02b0*/ 	.word	0x00000000
        /*02b4*/ 	.short	0x010a
        /*02b6*/ 	.byte	0x3f
	.zero		1


	//   ....[32]....
        /*02b8*/ 	.word	0x0000b3b0
        /*02bc*/ 	.word	0x00000003
        /*02c0*/ 	.word	0x00000000
        /*02c4*/ 	.short	0x010a
        /*02c6*/ 	.byte	0x3f
	.zero		1


	//   ....[33]....
        /*02c8*/ 	.word	0x0000b410
        /*02cc*/ 	.word	0x0000009f
        /*02d0*/ 	.word	0x00000000
        /*02d4*/ 	.short	0x010a
        /*02d6*/ 	.byte	0x3f
	.zero		1


	//   ....[34]....
        /*02d8*/ 	.word	0x0000b460
        /*02dc*/ 	.word	0x00000003
        /*02e0*/ 	.word	0x00000000
        /*02e4*/ 	.short	0x010a
        /*02e6*/ 	.byte	0x3f
	.zero		1


	//   ....[35]....
        /*02e8*/ 	.word	0x0000b4c0
        /*02ec*/ 	.word	0x00000004
        /*02f0*/ 	.word	0x00000000
        /*02f4*/ 	.short	0x010a
        /*02f6*/ 	.byte	0x3f
	.zero		1


	//   ....[36]....
        /*02f8*/ 	.word	0x0000b510
        /*02fc*/ 	.word	0x0000009f
        /*0300*/ 	.word	0x00000010
        /*0304*/ 	.short	0x010a
        /*0306*/ 	.byte	0x3f
	.zero		1


	//   ....[37]....
        /*0308*/ 	.word	0x0000b5e0
        /*030c*/ 	.word	0x0000000a
        /*0310*/ 	.word	0x00000028
        /*0314*/ 	.short	0x010a
        /*0316*/ 	.byte	0x3f
	.zero		1


	//   ....[38]....
        /*0318*/ 	.word	0x0000b6b0
        /*031c*/ 	.word	0x00000009
        /*0320*/ 	.word	0x00000000
        /*0324*/ 	.short	0x010a
        /*0326*/ 	.byte	0x3f
	.zero		1


	//   ....[39]....
        /*0328*/ 	.word	0x0000b700
        /*032c*/ 	.word	0x00000008
        /*0330*/ 	.word	0x00000000
        /*0334*/ 	.short	0x010a
        /*0336*/ 	.byte	0x3f
	.zero		1


	//   ....[40]....
        /*0338*/ 	.word	0x0000b750
        /*033c*/ 	.word	0x00000009
        /*0340*/ 	.word	0x00000000
        /*0344*/ 	.short	0x010a
        /*0346*/ 	.byte	0x3f
	.zero		1


	//   ....[41]....
        /*0348*/ 	.word	0x0000b7a0
        /*034c*/ 	.word	0x00000006
        /*0350*/ 	.word	0x00000000
        /*0354*/ 	.short	0x010a
        /*0356*/ 	.byte	0x3f
	.zero		1


	//----- nvinfo : EIATTR_NUM_MBARRIERS
	.align		4
.L_37:
        /*0358*/ 	.byte	0x03, 0x38
        /*035a*/ 	.short	0x0010


	//----- nvinfo : EIATTR_EXIT_INSTR_OFFSETS
	.align		4
        /*035c*/ 	.byte	0x04, 0x1c
        /*035e*/ 	.short	(.L_39 - .L_38)


	//   ....[0]....
.L_38:
        /*0360*/ 	.word	0x000011a0


	//   ....[1]....
        /*0364*/ 	.word	0x00001200


	//   ....[2]....
        /*0368*/ 	.word	0x0000a390


	//   ....[3]....
        /*036c*/ 	.word	0x0000a3c0


	//   ....[4]....
        /*0370*/ 	.word	0x0000b400


	//----- nvinfo : EIATTR_MAX_THREADS
	.align		4
.L_39:
        /*0374*/ 	.byte	0x04, 0x05
        /*0376*/ 	.short	(.L_41 - .L_40)
.L_40:
        /*0378*/ 	.word	0x00000180
        /*037c*/ 	.word	0x00000001
        /*0380*/ 	.word	0x00000001


	//----- nvinfo : EIATTR_CRS_STACK_SIZE
	.align		4
.L_41:
        /*0384*/ 	.byte	0x04, 0x1e
        /*0386*/ 	.short	(.L_43 - .L_42)
.L_42:
        /*0388*/ 	.word	0x00000000


	//----- nvinfo : EIATTR_CBANK_PARAM_SIZE
	.align		4
.L_43:
        /*038c*/ 	.byte	0x03, 0x19
        /*038e*/ 	.short	0x0470


	//----- nvinfo : EIATTR_PARAM_CBANK
	.align		4
        /*0390*/ 	.byte	0x04, 0x0a
        /*0392*/ 	.short	(.L_45 - .L_44)
	.align		4
.L_44:
        /*0394*/ 	.word	index@(.nv.constant0._ZN7cutlass13device_kernelINS_4gemm6kernel13GemmUniversalIN4cute5tupleIJiiiiEEENS1_10collective13CollectiveMmaINS1_34MainloopSm90TmaGmmaWarpSpecializedILi5ENS5_IJNS4_1CILi1EEESB_SB_EEENS1_32KernelTmaWarpSpecializedPingpongEEENS5_IJNSA_ILi64EEENSA_ILi256EEESF_EEENS_6half_tENS5_IJlSB_lEEESI_SJ_NS4_8TiledMMAINS4_8MMA_AtomIJNS4_4SM904GMMA26MMA_64x256x16_F32F16F16_SSILNSN_5MajorE0ELSP_0ELNSN_7ScaleInE1ELSQ_1EEEEEENS4_6LayoutISC_NS5_IJNSA_ILi0EEESU_SU_EEEEENS5_IJNS4_10UnderscoreESX_SX_EEEEENS4_13SM90_TMA_LOADENS4_14ComposedLayoutINS4_7SwizzleILi3ELi4ELi3EEENS4_18smem_ptr_flag_bitsILi16EEENST_INS5_IJNSA_ILi8EEESF_EEENS5_IJSF_SB_EEEEEEEvNS4_8identityES10_S1A_vS1B_EENS_8epilogue10collective6detail29Sm90TmaWarpSpecializedAdapterINS1E_15DefaultEpilogueISI_SJ_SJ_NS1D_6thread17LinearCombinationISI_Li1EffLNS1I_9ScaleType4KindE0ELNS_15FloatRoundStyleE2ESI_EENS1_15EpilogueDefaultEEEEEvvEEEEvNT_6ParamsE)
        /*0398*/ 	.short	0x0210
        /*039a*/ 	.short	0x0470


	//----- nvinfo : EIATTR_SW_WAR
	.align		4
.L_45:
        /*039c*/ 	.byte	0x04, 0x36
        /*039e*/ 	.short	(.L_47 - .L_46)
.L_46:
        /*03a0*/ 	.word	0x00000008
.L_47:


//--------------------- .nv.callgraph             --------------------------
	.section	.nv.callgraph,"",@"SHT_CUDA_CALLGRAPH"
	.align	4
	.sectionentsize	8
	.align		4
        /*0000*/ 	.word	0x00000000
	.align		4
        /*0004*/ 	.word	0xffffffff
	.align		4
        /*0008*/ 	.word	index@(_ZN7cutlass13device_kernelINS_4gemm6kernel13GemmUniversalIN4cute5tupleIJiiiiEEENS1_10collective13CollectiveMmaINS1_34MainloopSm90TmaGmmaWarpSpecializedILi5ENS5_IJNS4_1CILi1EEESB_SB_EEENS1_32KernelTmaWarpSpecializedPingpongEEENS5_IJNSA_ILi64EEENSA_ILi256EEESF_EEENS_6half_tENS5_IJlSB_lEEESI_SJ_NS4_8TiledMMAINS4_8MMA_AtomIJNS4_4SM904GMMA26MMA_64x256x16_F32F16F16_SSILNSN_5MajorE0ELSP_0ELNSN_7ScaleInE1ELSQ_1EEEEEENS4_6LayoutISC_NS5_IJNSA_ILi0EEESU_SU_EEEEENS5_IJNS4_10UnderscoreESX_SX_EEEEENS4_13SM90_TMA_LOADENS4_14ComposedLayoutINS4_7SwizzleILi3ELi4ELi3EEENS4_18smem_ptr_flag_bitsILi16EEENST_INS5_IJNSA_ILi8EEESF_EEENS5_IJSF_SB_EEEEEEEvNS4_8identityES10_S1A_vS1B_EENS_8epilogue10collective6detail29Sm90TmaWarpSpecializedAdapterINS1E_15DefaultEpilogueISI_SJ_SJ_NS1D_6thread17LinearCombinationISI_Li1EffLNS1I_9ScaleType4KindE0ELNS_15FloatRoundStyleE2ESI_EENS1_15EpilogueDefaultEEEEEvvEEEEvNT_6ParamsE)
	.align		4
        /*000c*/ 	.word	index@(__assertfail)
	.align		4
        /*0010*/ 	.word	0x00000000
	.align		4
        /*0014*/ 	.word	0xfffffffe
	.align		4
        /*0018*/ 	.word	0x00000000
	.align		4
        /*001c*/ 	.word	0xfffffffd
	.align		4
        /*0020*/ 	.word	0x00000000
	.align		4
        /*0024*/ 	.word	0xfffffffc


//--------------------- .nv.constant4             --------------------------
	.section	.nv.constant4,"a",@progbits
	.align	8
	.align		8
.nv.constant4:
        /*0000*/ 	.dword	__assertfail
	.align		8
        /*0008*/ 	.dword	__unnamed_1
	.align		8
        /*0010*/ 	.dword	_ZN39_INTERNAL_b7ea3d1e_4_k_cu_64294519_27524cuda3std3__45__cpo5beginE
	.align		8
        /*0018*/ 	.dword	_ZN39_INTERNAL_b7ea3d1e_4_k_cu_64294519_27524cuda3std3__45__cpo3endE
	.align		8
        /*0020*/ 	.dword	_ZN39_INTERNAL_b7ea3d1e_4_k_cu_64294519_27524cuda3std3__45__cpo6cbeginE
	.align		8
        /*0028*/ 	.dword	_ZN39_INTERNAL_b7ea3d1e_4_k_cu_64294519_27524cuda3std3__45__cpo4cendE
	.align		8
        /*0030*/ 	.dword	_ZN39_INTERNAL_b7ea3d1e_4_k_cu_64294519_27524cuda3std3__441_GLOBAL__N__b7ea3d1e_4_k_cu_64294519_27526ignoreE
	.align		8
        /*0038*/ 	.dword	_ZN39_INTERNAL_b7ea3d1e_4_k_cu_64294519_27524cuda3std3__419piecewise_constructE
	.align		8
        /*0040*/ 	.dword	_ZN39_INTERNAL_b7ea3d1e_4_k_cu_64294519_27524cuda3std3__48in_placeE
	.align		8
        /*0048*/ 	.dword	_ZN39_INTERNAL_b7ea3d1e_4_k_cu_64294519_27524cuda3std6ranges3__45__cpo4swapE
	.align		8
        /*0050*/ 	.dword	_ZN39_INTERNAL_b7ea3d1e_4_k_cu_64294519_27524cuda3std6ranges3__45__cpo9iter_moveE
	.align		8
        /*0058*/ 	.dword	_ZN39_INTERNAL_b7ea3d1e_4_k_cu_64294519_27524cute7productE
	.align		8
        /*0060*/ 	.dword	_ZN39_INTERNAL_b7ea3d1e_4_k_cu_64294519_27524cute1_E
	.align		8
        /*0068*/ 	.dword	$str$22
	.align		8
        /*0070*/ 	.dword	$str$23


//--------------------- .text._ZN7cutlass13device_kernelINS_4gemm6kernel13GemmUniversalIN4cute5tupleIJiiiiEEENS1_10collective13CollectiveMmaINS1_34MainloopSm90TmaGmmaWarpSpecializedILi5ENS5_IJNS4_1CILi1EEESB_SB_EEENS1_32KernelTmaWarpSpecializedPingpongEEENS5_IJNSA_ILi64EEENSA_ILi256EEESF_EEENS_6half_tENS5_IJlSB_lEEESI_SJ_NS4_8TiledMMAINS4_8MMA_AtomIJNS4_4SM904GMMA26MMA_64x256x16_F32F16F16_SSILNSN_5MajorE0ELSP_0ELNSN_7ScaleInE1ELSQ_1EEEEEENS4_6LayoutISC_NS5_IJNSA_ILi0EEESU_SU_EEEEENS5_IJNS4_10UnderscoreESX_SX_EEEEENS4_13SM90_TMA_LOADENS4_14ComposedLayoutINS4_7SwizzleILi3ELi4ELi3EEENS4_18smem_ptr_flag_bitsILi16EEENST_INS5_IJNSA_ILi8EEESF_EEENS5_IJSF_SB_EEEEEEEvNS4_8identityES10_S1A_vS1B_EENS_8epilogue10collective6detail29Sm90TmaWarpSpecializedAdapterINS1E_15DefaultEpilogueISI_SJ_SJ_NS1D_6thread17LinearCombinationISI_Li1EffLNS1I_9ScaleType4KindE0ELNS_15FloatRoundStyleE2ESI_EENS1_15EpilogueDefaultEEEEEvvEEEEvNT_6ParamsE --------------------------
	.section	.text._ZN7cutlass13device_kernelINS_4gemm6kernel13GemmUniversalIN4cute5tupleIJiiiiEEENS1_10collective13CollectiveMmaINS1_34MainloopSm90TmaGmmaWarpSpecializedILi5ENS5_IJNS4_1CILi1EEESB_SB_EEENS1_32KernelTmaWarpSpecializedPingpongEEENS5_IJNSA_ILi64EEENSA_ILi256EEESF_EEENS_6half_tENS5_IJlSB_lEEESI_SJ_NS4_8TiledMMAINS4_8MMA_AtomIJNS4_4SM904GMMA26MMA_64x256x16_F32F16F16_SSILNSN_5MajorE0ELSP_0ELNSN_7ScaleInE1ELSQ_1EEEEEENS4_6LayoutISC_NS5_IJNSA_ILi0EEESU_SU_EEEEENS5_IJNS4_10UnderscoreESX_SX_EEEEENS4_13SM90_TMA_LOADENS4_14ComposedLayoutINS4_7SwizzleILi3ELi4ELi3EEENS4_18smem_ptr_flag_bitsILi16EEENST_INS5_IJNSA_ILi8EEESF_EEENS5_IJSF_SB_EEEEEEEvNS4_8identityES10_S1A_vS1B_EENS_8epilogue10collective6detail29Sm90TmaWarpSpecializedAdapterINS1E_15DefaultEpilogueISI_SJ_SJ_NS1D_6thread17LinearCombinationISI_Li1EffLNS1I_9ScaleType4KindE0ELNS_15FloatRoundStyleE2ESI_EENS1_15EpilogueDefaultEEEEEvvEEEEvNT_6ParamsE,"ax",@progbits
	.align	128
.text._ZN7cutlass13device_kernelINS_4gemm6kernel13GemmUniversalIN4cute5tupleIJiiiiEEENS1_10collective13CollectiveMmaINS1_34MainloopSm90TmaGmmaWarpSpecializedILi5ENS5_IJNS4_1CILi1EEESB_SB_EEENS1_32KernelTmaWarpSpecializedPingpongEEENS5_IJNSA_ILi64EEENSA_ILi256EEESF_EEENS_6half_tENS5_IJlSB_lEEESI_SJ_NS4_8TiledMMAINS4_8MMA_AtomIJNS4_4SM904GMMA26MMA_64x256x16_F32F16F16_SSILNSN_5MajorE0ELSP_0ELNSN_7ScaleInE1ELSQ_1EEEEEENS4_6LayoutISC_NS5_IJNSA_ILi0EEESU_SU_EEEEENS5_IJNS4_10UnderscoreESX_SX_EEEEENS4_13SM90_TMA_LOADENS4_14ComposedLayoutINS4_7SwizzleILi3ELi4ELi3EEENS4_18smem_ptr_flag_bitsILi16EEENST_INS5_IJNSA_ILi8EEESF_EEENS5_IJSF_SB_EEEEEEEvNS4_8identityES10_S1A_vS1B_EENS_8epilogue10collective6detail29Sm90TmaWarpSpecializedAdapterINS1E_15DefaultEpilogueISI_SJ_SJ_NS1D_6thread17LinearCombinationISI_Li1EffLNS1I_9ScaleType4KindE0ELNS_15FloatRoundStyleE2ESI_EENS1_15EpilogueDefaultEEEEEvvEEEEvNT_6ParamsE:
        .type           _ZN7cutlass13device_kernelINS_4gemm6kernel13GemmUniversalIN4cute5tupleIJiiiiEEENS1_10collective13CollectiveMmaINS1_34MainloopSm90TmaGmmaWarpSpecializedILi5ENS5_IJNS4_1CILi1EEESB_SB_EEENS1_32KernelTmaWarpSpecializedPingpongEEENS5_IJNSA_ILi64EEENSA_ILi256EEESF_EEENS_6half_tENS5_IJlSB_lEEESI_SJ_NS4_8TiledMMAINS4_8MMA_AtomIJNS4_4SM904GMMA26MMA_64x256x16_F32F16F16_SSILNSN_5MajorE0ELSP_0ELNSN_7ScaleInE1ELSQ_1EEEEEENS4_6LayoutISC_NS5_IJNSA_ILi0EEESU_SU_EEEEENS5_IJNS4_10UnderscoreESX_SX_EEEEENS4_13SM90_TMA_LOADENS4_14ComposedLayoutINS4_7SwizzleILi3ELi4ELi3EEENS4_18smem_ptr_flag_bitsILi16EEENST_INS5_IJNSA_ILi8EEESF_EEENS5_IJSF_SB_EEEEEEEvNS4_8identityES10_S1A_vS1B_EENS_8epilogue10collective6detail29Sm90TmaWarpSpecializedAdapterINS1E_15DefaultEpilogueISI_SJ_SJ_NS1D_6thread17LinearCombinationISI_Li1EffLNS1I_9ScaleType4KindE0ELNS_15FloatRoundStyleE2ESI_EENS1_15EpilogueDefaultEEEEEvvEEEEvNT_6ParamsE,@function
        .size           _ZN7cutlass13device_kernelINS_4gemm6kernel13GemmUniversalIN4cute5tupleIJiiiiEEENS1_10collective13CollectiveMmaINS1_34MainloopSm90TmaGmmaWarpSpecializedILi5ENS5_IJNS4_1CILi1EEESB_SB_EEENS1_32KernelTmaWarpSpecializedPingpongEEENS5_IJNSA_ILi64EEENSA_ILi256EEESF_EEENS_6half_tENS5_IJlSB_lEEESI_SJ_NS4_8TiledMMAINS4_8MMA_AtomIJNS4_4SM904GMMA26MMA_64x256x16_F32F16F16_SSILNSN_5MajorE0ELSP_0ELNSN_7ScaleInE1ELSQ_1EEEEEENS4_6LayoutISC_NS5_IJNSA_ILi0EEESU_SU_EEEEENS5_IJNS4_10UnderscoreESX_SX_EEEEENS4_13SM90_TMA_LOADENS4_14ComposedLayoutINS4_7SwizzleILi3ELi4ELi3EEENS4_18smem_ptr_flag_bitsILi16EEENST_INS5_IJNSA_ILi8EEESF_EEENS5_IJSF_SB_EEEEEEEvNS4_8identityES10_S1A_vS1B_EENS_8epilogue10collective6detail29Sm90TmaWarpSpecializedAdapterINS1E_15DefaultEpilogueISI_SJ_SJ_NS1D_6thread17LinearCombinationISI_Li1EffLNS1I_9ScaleType4KindE0ELNS_15FloatRoundStyleE2ESI_EENS1_15EpilogueDefaultEEEEEvvEEEEvNT_6ParamsE,(.L_x_327 - _ZN7cutlass13device_kernelINS_4gemm6kernel13GemmUniversalIN4cute5tupleIJiiiiEEENS1_10collective13CollectiveMmaINS1_34MainloopSm90TmaGmmaWarpSpecializedILi5ENS5_IJNS4_1CILi1EEESB_SB_EEENS1_32KernelTmaWarpSpecializedPingpongEEENS5_IJNSA_ILi64EEENSA_ILi256EEESF_EEENS_6half_tENS5_IJlSB_lEEESI_SJ_NS4_8TiledMMAINS4_8MMA_AtomIJNS4_4SM904GMMA26MMA_64x256x16_F32F16F16_SSILNSN_5MajorE0ELSP_0ELNSN_7ScaleInE1ELSQ_1EEEEEENS4_6LayoutISC_NS5_IJNSA_ILi0EEESU_SU_EEEEENS5_IJNS4_10UnderscoreESX_SX_EEEEENS4_13SM90_TMA_LOADENS4_14ComposedLayoutINS4_7SwizzleILi3ELi4ELi3EEENS4_18smem_ptr_flag_bitsILi16EEENST_INS5_IJNSA_ILi8EEESF_EEENS5_IJSF_SB_EEEEEEEvNS4_8identityES10_S1A_vS1B_EENS_8epilogue10collective6detail29Sm90TmaWarpSpecializedAdapterINS1E_15DefaultEpilogueISI_SJ_SJ_NS1D_6thread17LinearCombinationISI_Li1EffLNS1I_9ScaleType4KindE0ELNS_15FloatRoundStyleE2ESI_EENS1_15EpilogueDefaultEEEEEvvEEEEvNT_6ParamsE)
        .other          _ZN7cutlass13device_kernelINS_4gemm6kernel13GemmUniversalIN4cute5tupleIJiiiiEEENS1_10collective13CollectiveMmaINS1_34MainloopSm90TmaGmmaWarpSpecializedILi5ENS5_IJNS4_1CILi1EEESB_SB_EEENS1_32KernelTmaWarpSpecializedPingpongEEENS5_IJNSA_ILi64EEENSA_ILi256EEESF_EEENS_6half_tENS5_IJlSB_lEEESI_SJ_NS4_8TiledMMAINS4_8MMA_AtomIJNS4_4SM904GMMA26MMA_64x256x16_F32F16F16_SSILNSN_5MajorE0ELSP_0ELNSN_7ScaleInE1ELSQ_1EEEEEENS4_6LayoutISC_NS5_IJNSA_ILi0EEESU_SU_EEEEENS5_IJNS4_10UnderscoreESX_SX_EEEEENS4_13SM90_TMA_LOADENS4_14ComposedLayoutINS4_7SwizzleILi3ELi4ELi3EEENS4_18smem_ptr_flag_bitsILi16EEENST_INS5_IJNSA_ILi8EEESF_EEENS5_IJSF_SB_EEEEEEEvNS4_8identityES10_S1A_vS1B_EENS_8epilogue10collective6detail29Sm90TmaWarpSpecializedAdapterINS1E_15DefaultEpilogueISI_SJ_SJ_NS1D_6thread17LinearCombinationISI_Li1EffLNS1I_9ScaleType4KindE0ELNS_15FloatRoundStyleE2ESI_EENS1_15EpilogueDefaultEEEEEvvEEEEvNT_6ParamsE,@"STO_CUDA_ENTRY STV_DEFAULT"
_ZN7cutlass13device_kernelINS_4gemm6kernel13GemmUniversalIN4cute5tupleIJiiiiEEENS1_10collective13CollectiveMmaINS1_34MainloopSm90TmaGmmaWarpSpecializedILi5ENS5_IJNS4_1CILi1EEESB_SB_EEENS1_32KernelTmaWarpSpecializedPingpongEEENS5_IJNSA_ILi64EEENSA_ILi256EEESF_EEENS_6half_tENS5_IJlSB_lEEESI_SJ_NS4_8TiledMMAINS4_8MMA_AtomIJNS4_4SM904GMMA26MMA_64x256x16_F32F16F16_SSILNSN_5MajorE0ELSP_0ELNSN_7ScaleInE1ELSQ_1EEEEEENS4_6LayoutISC_NS5_IJNSA_ILi0EEESU_SU_EEEEENS5_IJNS4_10UnderscoreESX_SX_EEEEENS4_13SM90_TMA_LOADENS4_14ComposedLayoutINS4_7SwizzleILi3ELi4ELi3EEENS4_18smem_ptr_flag_bitsILi16EEENST_INS5_IJNSA_ILi8EEESF_EEENS5_IJSF_SB_EEEEEEEvNS4_8identityES10_S1A_vS1B_EENS_8epilogue10collective6detail29Sm90TmaWarpSpecializedAdapterINS1E_15DefaultEpilogueISI_SJ_SJ_NS1D_6thread17LinearCombinationISI_Li1EffLNS1I_9ScaleType4KindE0ELNS_15FloatRoundStyleE2ESI_EENS1_15EpilogueDefaultEEEEEvvEEEEvNT_6ParamsE:
[----:B------:R-:W0:Y:S02]  /*0000*/  LDC R1, c[0x0][0x28] ;  /* 0x00000a00ff017b82 */ /* 0x000e240000000800 */
[----:B0-----:R-:W-:Y:S01]  /*0010*/  VIADD R1, R1, 0xfffffff8 ;  /* 0xfffffff801017836 */ /* 0x001fe20000000000 */
[----:B------:R-:W0:Y:S01]  /*0020*/  S2R R4, SR_TID.X ;  /* 0x0000000000047919 */ /* 0x000e220000002100 */
[----:B------:R-:W-:Y:S01]  /*0030*/  ELECT P0, URZ, PT ;  /* 0x00000000003f782f */ /* 0x000fe20003800000 */
[----:B------:R-:W-:Y:S01]  /*0040*/  BSSY B0, `(.L_x_0) ;  /* 0x000000f000007945 */ /* 0x000fe20003800000 */
[--C-:B0-----:R-:W-:Y:S02]  /*0050*/  SHF.R.U32.HI R0, RZ, 0x5, R4.reuse ;  /* 0x00000005ff007819 */ /* 0x101fe40000011604 */
[----:B------:R-:W-:-:S03]  /*0060*/  SHF.R.U32.HI R5, RZ, 0x7, R4 ;  /* 0x00000007ff057819 */ /* 0x000fc60000011604 */
[----:B------:R-:W0:Y:S04]  /*0070*/  SHFL.IDX PT, R2, R0, RZ, 0x1f ;  /* 0x00001fff00027589 */ /* 0x000e2800000e0000 */
[----:B------:R1:W2:Y:S01]  /*0080*/  SHFL.IDX PT, R8, R5, RZ, 0x1f ;  /* 0x00001fff05087589 */ /* 0x0002a200000e0000 */
[----:B0-----:R-:W-:-:S13]  /*0090*/  ISETP.NE.OR P0, PT, R2, RZ, !P0 ;  /* 0x000000ff0200720c */ /* 0x001fda0004705670 */
[----:B-12---:R-:W-:Y:S05]  /*00a0*/  @P0 BRA `(.L_x_1) ;  /* 0x0000000000200947 */ /* 0x006fea0003800000 */
[----:B------:R-:W-:Y:S02]  /*00b0*/  ULDC.64 UR4, c[0x0][0x198] ;  /* 0x0000660000047ab9 */ /* 0x000fe40000000a00 */
[----:B------:R-:W-:Y:S02]  /*00c0*/  UIADD3 UR6, UP0, UR4, 0xf0, URZ ;  /* 0x000000f004067890 */ /* 0x000fe4000ff1e03f */
[----:B------:R-:W-:Y:S02]  /*00d0*/  UIADD3 UR4, UP1, UR4, 0x1f0, URZ ;  /* 0x000001f004047890 */ /* 0x000fe4000ff3e03f */
[----:B------:R-:W-:Y:S02]  /*00e0*/  UIADD3.X UR7, URZ, UR5, URZ, UP0, !UPT ;  /* 0x000000053f077290 */ /* 0x000fe400087fe43f */
[----:B------:R-:W-:-:S07]  /*00f0*/  UIADD3.X UR5, URZ, UR5, URZ, UP1, !UPT ;  /* 0x000000053f057290 */ /* 0x000fce0008ffe43f */
[----:B------:R0:W-:Y:S02]  /*0100*/  UTMACCTL.PF [UR6] ;  /* 0x00000000060079b9 */ /* 0x0001e40008040000 */
[----:B------:R0:W-:Y:S02]  /*0110*/  UTMACCTL.PF [UR4] ;  /* 0x00000000040079b9 */ /* 0x0001e40008040000 */
[----:B0-----:R-:W-:Y:S01]  /*0120*/  NOP ;  /* 0x0000000000007918 */ /* 0x001fe20000000000 */
.L_x_1:
[----:B------:R-:W-:Y:S05]  /*0130*/  BSYNC B0 ;  /* 0x0000000000007941 */ /* 0x000fea0003800000 */
.L_x_0:
[----:B------:R-:W0:Y:S02]  /*0140*/  SHFL.IDX PT, R3, R0, RZ, 0x1f ;  /* 0x00001fff00037589 */ /* 0x000e2400000e0000 */
[----:B0-----:R-:W-:-:S13]  /*0150*/  ISETP.NE.AND P0, PT, R3, RZ, PT ;  /* 0x000000ff0300720c */ /* 0x001fda0003f05270 */
[----:B------:R-:W-:Y:S05]  /*0160*/  @P0 BRA `(.L_x_2) ;  /* 0x0000000000600947 */ /* 0x000fea0003800000 */
[----:B------:R-:W0:Y:S01]  /*0170*/  S2UR UR8, SR_CgaCtaId ;  /* 0x00000000000879c3 */ /* 0x000e220000008800 */
[----:B------:R-:W-:Y:S01]  /*0180*/  UMOV UR4, 0x400 ;  /* 0x0000040000047882 */ /* 0x000fe20000000000 */
[----:B------:R-:W-:Y:S01]  /*0190*/  UMOV UR5, 0x1 ;  /* 0x0000000100057882 */ /* 0x000fe20000000000 */
[----:B------:R-:W-:Y:S01]  /*01a0*/  UMOV UR6, 0x80 ;  /* 0x0000008000067882 */ /* 0x000fe20000000000 */
[----:B------:R-:W-:Y:S01]  /*01b0*/  ELECT P0, URZ, PT ;  /* 0x00000000003f782f */ /* 0x000fe20003800000 */
[----:B------:R-:W-:-:S04]  /*01c0*/  UIADD3 UR6, -UR6, 0x100000, URZ ;  /* 0x0010000006067890 */ /* 0x000fc8000fffe13f */
[----:B------:R-:W-:Y:S02]  /*01d0*/  USHF.L.U32 UR7, UR6, 0xb, URZ ;  /* 0x0000000b06077899 */ /* 0x000fe4000800063f */
[----:B------:R-:W-:Y:S02]  /*01e0*/  USHF.L.U32 UR6, UR6, 0x1, URZ ;  /* 0x0000000106067899 */ /* 0x000fe4000800063f */
[----:B0-----:R-:W-:Y:S02]  /*01f0*/  ULEA UR8, UR8, UR4, 0x18 ;  /* 0x0000000408087291 */ /* 0x001fe4000f8ec03f */
[----:B------:R-:W-:-:S04]  /*0200*/  UIADD3 UR4, -UR5, 0x100000, URZ ;  /* 0x0010000005047890 */ /* 0x000fc8000fffe13f */
[----:B------:R-:W-:Y:S02]  /*0210*/  USHF.L.U32 UR5, UR4, 0xb, URZ ;  /* 0x0000000b04057899 */ /* 0x000fe4000800063f */
[----:B------:R-:W-:Y:S01]  /*0220*/  USHF.L.U32 UR4, UR4, 0x1, URZ ;  /* 0x0000000104047899 */ /* 0x000fe2000800063f */
[----:B------:R-:W0:Y:S11]  /*0230*/  FENCE.VIEW.ASYNC.S ;  /* 0x00000000000073c6 */ /* 0x000e360000000000 */
[----:B0-----:R0:W1:Y:S01]  /*0240*/  SYNCS.EXCH.64 URZ, [UR8], UR4 ;  /* 0x00000004083f75b2 */ /* 0x0010620008000100 */
[----:B------:R0:W2:Y:S01]  /*0250*/  SYNCS.EXCH.64 URZ, [UR8+0x28], UR6 ;  /* 0x00002806083f75b2 */ /* 0x0000a20008000100 */
[----:B------:R0:W3:Y:S01]  /*0260*/  SYNCS.EXCH.64 URZ, [UR8+0x8], UR4 ;  /* 0x00000804083f75b2 */ /* 0x0000e20008000100 */
[----:B------:R0:W4:Y:S01]  /*0270*/  SYNCS.EXCH.64 URZ, [UR8+0x30], UR6 ;  /* 0x00003006083f75b2 */ /* 0x0001220008000100 */
[----:B------:R0:W0:Y:S01]  /*0280*/  SYNCS.EXCH.64 URZ, [UR8+0x10], UR4 ;  /* 0x00001004083f75b2 */ /* 0x0000220008000100 */
[----:B------:R0:W0:Y:S01]  /*0290*/  SYNCS.EXCH.64 URZ, [UR8+0x38], UR6 ;  /* 0x00003806083f75b2 */ /* 0x0000220008000100 */
[----:B------:R0:W0:Y:S01]  /*02a0*/  SYNCS.EXCH.64 URZ, [UR8+0x18], UR4 ;  /* 0x00001804083f75b2 */ /* 0x0000220008000100 */
[----:B------:R0:W0:Y:S01]  /*02b0*/  SYNCS.EXCH.64 URZ, [UR8+0x40], UR6 ;  /* 0x00004006083f75b2 */ /* 0x0000220008000100 */
[----:B------:R0:W0:Y:S01]  /*02c0*/  SYNCS.EXCH.64 URZ, [UR8+0x20], UR4 ;  /* 0x00002004083f75b2 */ /* 0x0000220008000100 */
[----:B------:R0:W0:Y:S01]  /*02d0*/  SYNCS.EXCH.64 URZ, [UR8+0x48], UR6 ;  /* 0x00004806083f75b2 */ /* 0x0000220008000100 */
[----:B------:R-:W-:Y:S01]  /*02e0*/  NOP ;  /* 0x0000000000007918 */ /* 0x000fe20000000000 */
.L_x_2:
[----:B------:R-:W5:Y:S01]  /*02f0*/  SHFL.IDX PT, R6, R0, RZ, 0x1f ;  /* 0x00001fff00067589 */ /* 0x000f6200000e0000 */
[----:B------:R-:W-:Y:S01]  /*0300*/  ELECT P0, URZ, PT ;  /* 0x00000000003f782f */ /* 0x000fe20003800000 */
[----:B------:R-:W-:Y:S01]  /*0310*/  NOP ;  /* 0x0000000000007918 */ /* 0x000fe20000000000 */
[----:B------:R-:W-:Y:S01]  /*0320*/  ELECT P1, URZ, PT ;  /* 0x00000000003f782f */ /* 0x000fe20003820000 */
[----:B------:R-:W1:Y:S01]  /*0330*/  SHFL.IDX PT, R3, R0, RZ, 0x1f ;  /* 0x00001fff00037589 */ /* 0x000e6200000e0000 */
[----:B0-----:R-:W-:Y:S01]  /*0340*/  UMOV UR4, 0x20 ;  /* 0x0000002000047882 */ /* 0x001fe20000000000 */
[----:B------:R-:W-:Y:S01]  /*0350*/  UMOV UR11, 0x80 ;  /* 0x00000080000b7882 */ /* 0x000fe20000000000 */
[----:B------:R-:W-:Y:S01]  /*0360*/  NOP ;  /* 0x0000000000007918 */ /* 0x000fe20000000000 */
[C---:B------:R-:W-:Y:S01]  /*0370*/  VIADD R33, R8.reuse, 0xffffffff ;  /* 0xffffffff08217836 */ /* 0x040fe20000000000 */
[----:B------:R-:W0:Y:S01]  /*0380*/  SHFL.IDX PT, R5, R5, RZ, 0x1f ;  /* 0x00001fff05057589 */ /* 0x000e2200000e0000 */
[----:B------:R-:W-:Y:S01]  /*0390*/  ULDC.64 UR36, c[0x0][0x208] ;  /* 0x0000820000247ab9 */ /* 0x000fe20000000a00 */
[----:B------:R-:W-:-:S02]  /*03a0*/  ISETP.NE.AND P2, PT, R8, RZ, PT ;  /* 0x000000ff0800720c */ /* 0x000fc40003f45270 */
[----:B------:R-:W-:Y:S02]  /*03b0*/  ISETP.GE.U32.AND P3, PT, R33, 0x2, PT ;  /* 0x000000022100780c */ /* 0x000fe40003f66070 */
[----:B-----5:R-:W-:Y:S02]  /*03c0*/  ISETP.NE.OR P0, PT, R6, RZ, !P0 ;  /* 0x000000ff0600720c */ /* 0x020fe40004705670 */
[----:B-1----:R-:W-:Y:S02]  /*03d0*/  ISETP.NE.OR P1, PT, R3, RZ, !P1 ;  /* 0x000000ff0300720c */ /* 0x002fe40004f25670 */
[----:B------:R-:W-:-:S04]  /*03e0*/  SHF.R.S32.HI R3, RZ, 0x1f, R2 ;  /* 0x0000001fff037819 */ /* 0x000fc80000011402 */
[----:B------:R-:W-:-:S05]  /*03f0*/  LEA.HI R3, R3, R2, RZ, 0x2 ;  /* 0x0000000203037211 */ /* 0x000fca00078f10ff */
[----:B------:R-:W-:Y:S01]  /*0400*/  VOTEU.ALL UP0, P0 ;  /* 0x00000000003f7886 */ /* 0x000fe20000000000 */
[----:B------:R-:W-:Y:S01]  /*0410*/  LOP3.LUT R3, R3, 0xfffffffc, RZ, 0xc0, !PT ;  /* 0xfffffffc03037812 */ /* 0x000fe200078ec0ff */
[----:B------:R-:W-:-:S03]  /*0420*/  VOTEU.ALL UP1, P1 ;  /* 0x00000000003f7886 */ /* 0x000fc60000820000 */
[----:B------:R-:W1:Y:S01]  /*0430*/  @!UP0 S2UR UR7, SR_CgaCtaId ;  /* 0x00000000000789c3 */ /* 0x000e620000008800 */
[----:B------:R-:W-:Y:S01]  /*0440*/  @!UP0 UMOV UR6, 0x400 ;  /* 0x0000040000068882 */ /* 0x000fe20000000000 */
[----:B------:R-:W-:-:S04]  /*0450*/  @!UP0 UIADD3 UR4, -UR4, 0x100000, URZ ;  /* 0x0010000004048890 */ /* 0x000fc8000fffe13f */
[----:B------:R-:W-:Y:S02]  /*0460*/  @!UP0 USHF.L.U32 UR5, UR4, 0xb, URZ ;  /* 0x0000000b04058899 */ /* 0x000fe4000800063f */
[----:B------:R-:W-:Y:S01]  /*0470*/  @!UP0 USHF.L.U32 UR4, UR4, 0x1, URZ ;  /* 0x0000000104048899 */ /* 0x000fe2000800063f */
[----:B------:R-:W-:Y:S01]  /*0480*/  IMAD.IADD R0, R2, 0x1, -R3 ;  /* 0x0000000102007824 */ /* 0x000fe200078e0a03 */
[----:B------:R-:W-:Y:S01]  /*0490*/  @!UP1 UMOV UR9, 0x400 ;  /* 0x0000040000099882 */ /* 0x000fe20000000000 */
[----:B------:R-:W-:Y:S01]  /*04a0*/  VOTEU.ALL UP2, P1 ;  /* 0x00000000003f7886 */ /* 0x000fe20000840000 */
[----:B------:R-:W-:Y:S01]  /*04b0*/  VOTEU.ALL UP3, P1 ;  /* 0x00000000003f7886 */ /* 0x000fe20000860000 */
[----:B------:R-:W-:Y:S01]  /*04c0*/  VOTEU.ALL UP4, P1 ;  /* 0x00000000003f7886 */ /* 0x000fe20000880000 */
[----:B------:R-:W5:Y:S01]  /*04d0*/  @!UP1 S2UR UR10, SR_CgaCtaId ;  /* 0x00000000000a99c3 */ /* 0x000f620000008800 */
[----:B------:R-:W-:Y:S01]  /*04e0*/  VOTEU.ALL UP5, P1 ;  /* 0x00000000003f7886 */ /* 0x000fe200008a0000 */
[----:B------:R-:W-:-:S04]  /*04f0*/  SHF.R.S32.HI R3, RZ, 0x1f, R4 ;  /* 0x0000001fff037819 */ /* 0x000fc80000011404 */
[----:B------:R-:W-:-:S04]  /*0500*/  LEA.HI R3, R3, R4, RZ, 0x7 ;  /* 0x0000000403037211 */ /* 0x000fc800078f38ff */
[----:B------:R-:W-:-:S05]  /*0510*/  LOP3.LUT R3, R3, 0xffffff80, RZ, 0xc0, !PT ;  /* 0xffffff8003037812 */ /* 0x000fca00078ec0ff */
[----:B------:R-:W-:Y:S01]  /*0520*/  IMAD.IADD R3, R4, 0x1, -R3 ;  /* 0x0000000104037824 */ /* 0x000fe200078e0a03 */
[----:B-1----:R-:W-:Y:S02]  /*0530*/  @!UP0 ULEA UR8, UR7, UR6, 0x18 ;  /* 0x0000000607088291 */ /* 0x002fe4000f8ec03f */
[----:B------:R-:W-:-:S04]  /*0540*/  @!UP1 UIADD3 UR6, -UR11, 0x100000, URZ ;  /* 0x001000000b069890 */ /* 0x000fc8000fffe13f */
[----:B------:R-:W-:Y:S02]  /*0550*/  @!UP1 USHF.L.U32 UR7, UR6, 0xb, URZ ;  /* 0x0000000b06079899 */ /* 0x000fe4000800063f */
[----:B------:R-:W-:Y:S01]  /*0560*/  @!UP1 USHF.L.U32 UR6, UR6, 0x1, URZ ;  /* 0x0000000106069899 */ /* 0x000fe2000800063f */
[----:B------:R-:W-:Y:S01]  /*0570*/  VOTEU.ALL UP0, P0 ;  /* 0x00000000003f7886 */ /* 0x000fe20000000000 */
[----:B-----5:R-:W-:Y:S01]  /*0580*/  @!UP1 ULEA UR9, UR10, UR9, 0x18 ;  /* 0x000000090a099291 */ /* 0x020fe2000f8ec03f */
[----:B------:R-:W-:Y:S02]  /*0590*/  VOTEU.ALL UP1, P0 ;  /* 0x00000000003f7886 */ /* 0x000fe40000020000 */
[----:B------:R-:W-:Y:S01]  /*05a0*/  ULDC.64 UR10, c[0x0][0x598] ;  /* 0x00016600000a7ab9 */ /* 0x000fe20000000a00 */
[----:B------:R-:W-:Y:S01]  /*05b0*/  ISETP.NE.AND P0, PT, R0, 0x3, PT ;  /* 0x000000030000780c */ /* 0x000fe20003f05270 */
[----:B------:R-:W1:Y:S02]  /*05c0*/  FENCE.VIEW.ASYNC.S ;  /* 0x00000000000073c6 */ /* 0x000e640000000000 */
[----:B-1----:R1:W2:Y:S01]  /*05d0*/  @!UP0 SYNCS.EXCH.64 URZ, [UR8+0x80], UR4 ;  /* 0x00008004083f85b2 */ /* 0x0022a20008000100 */
[----:B------:R-:W-:-:S02]  /*05e0*/  ISETP.NE.U32.AND P1, PT, RZ, UR10, PT ;  /* 0x0000000aff007c0c */ /* 0x000fc4000bf25070 */
[----:B------:R-:W-:Y:S02]  /*05f0*/  ISETP.EQ.OR P0, PT, R0, RZ, !P0 ;  /* 0x000000ff0000720c */ /* 0x000fe40004702670 */
[----:B------:R-:W-:Y:S02]  /*0600*/  ISETP.NE.AND.EX P1, PT, RZ, UR11, PT, P1 ;  /* 0x0000000bff007c0c */ /* 0x000fe4000bf25310 */
[----:B------:R-:W-:-:S04]  /*0610*/  ISETP.EQ.AND P0, PT, R8, RZ, P0 ;  /* 0x000000ff0800720c */ /* 0x000fc80000702270 */
[----:B------:R-:W-:-:S04]  /*0620*/  SEL R16, RZ, 0x1, !P0 ;  /* 0x00000001ff107807 */ /* 0x000fc80004000000 */
[----:B------:R-:W-:Y:S01]  /*0630*/  SEL R16, R16, 0x2, P3 ;  /* 0x0000000210107807 */ /* 0x000fe20001800000 */
[----:B------:R1:W2:Y:S01]  /*0640*/  @!UP1 SYNCS.EXCH.64 URZ, [UR8+0x88], UR4 ;  /* 0x00008804083f95b2 */ /* 0x0002a20008000100 */
[----:B------:R-:W-:Y:S01]  /*0650*/  NOP ;  /* 0x0000000000007918 */ /* 0x000fe20000000000 */
[----:B------:R1:W2:Y:S01]  /*0660*/  @!UP2 SYNCS.EXCH.64 URZ, [UR9+0x60], UR6 ;  /* 0x00006006093fa5b2 */ /* 0x0002a20008000100 */
[----:B------:R1:W2:Y:S01]  /*0670*/  @!UP3 SYNCS.EXCH.64 URZ, [UR9+0x68], UR6 ;  /* 0x00006806093fb5b2 */ /* 0x0002a20008000100 */
[----:B------:R1:W2:Y:S01]  /*0680*/  @!UP4 SYNCS.EXCH.64 URZ, [UR9+0x70], UR6 ;  /* 0x00007006093fc5b2 */ /* 0x0002a20008000100 */
[----:B------:R1:W2:Y:S01]  /*0690*/  @!UP5 SYNCS.EXCH.64 URZ, [UR9+0x78], UR6 ;  /* 0x00007806093fd5b2 */ /* 0x0002a20008000100 */
[----:B------:R-:W-:Y:S01]  /*06a0*/  NOP ;  /* 0x0000000000007918 */ /* 0x000fe20000000000 */
[----:B--234-:R-:W-:Y:S06]  /*06b0*/  BAR.SYNC.DEFER_BLOCKING 0x0 ;  /* 0x0000000000007b1d */ /* 0x01cfec0000010000 */
[----:B01----:R-:W-:Y:S05]  /*06c0*/  @!P1 BRA `(.L_x_3) ;  /* 0x00000000001c9947 */ /* 0x003fea0003800000 */
[----:B------:R-:W0:Y:S02]  /*06d0*/  LDC.64 R6, c[0x0][0x598] ;  /* 0x00016600ff067b82 */ /* 0x000e240000000a00 */
[----:B0-----:R-:W2:Y:S02]  /*06e0*/  LDG.E.64 R6, desc[UR36][R6.64] ;  /* 0x0000002406067981 */ /* 0x001ea4000c1e1b00 */
[----:B--2---:R-:W-:-:S04]  /*06f0*/  ISETP.NE.U32.AND P0, PT, R6, RZ, PT ;  /* 0x000000ff0600720c */ /* 0x004fc80003f05070 */
[----:B------:R-:W-:-:S13]  /*0700*/  ISETP.NE.AND.EX P0, PT, R7, RZ, PT, P0 ;  /* 0x000000ff0700720c */ /* 0x000fda0003f05300 */
[----:B------:R-:W-:Y:S05]  /*0710*/  @!P0 BRA `(.L_x_3) ;  /* 0x0000000000088947 */ /* 0x000fea0003800000 */
[----:B------:R1:W5:Y:S01]  /*0720*/  LD.E R153, desc[UR36][R6.64] ;  /* 0x0000002406997980 */ /* 0x000362000c101900 */
[----:B------:R-:W-:Y:S05]  /*0730*/  BRA `(.L_x_4) ;  /* 0x0000000000247947 */ /* 0x000fea0003800000 */
.L_x_3:
[----:B------:R-:W-:Y:S02]  /*0740*/  ULDC.64 UR4, c[0x0][0x588] ;  /* 0x0001620000047ab9 */ /* 0x000fe40000000a00 */
[----:B------:R-:W-:-:S04]  /*0750*/  ISETP.NE.U32.AND P0, PT, RZ, UR4, PT ;  /* 0x00000004ff007c0c */ /* 0x000fc8000bf05070 */
[----:B------:R-:W-:-:S13]  /*0760*/  ISETP.NE.AND.EX P0, PT, RZ, UR5, PT, P0 ;  /* 0x00000005ff007c0c */ /* 0x000fda000bf05300 */
[----:B------:R-:W-:Y:S05]  /*0770*/  @!P0 BRA `(.L_x_5) ;  /* 0x00000000000c8947 */ /* 0x000fea0003800000 */
[----:B------:R-:W0:Y:S02]  /*0780*/  LDC.64 R6, c[0x0][0x588] ;  /* 0x00016200ff067b82 */ /* 0x000e240000000a00 */
[----:B0-----:R0:W5:Y:S01]  /*0790*/  LDG.E R153, desc[UR36][R6.64] ;  /* 0x0000002406997981 */ /* 0x001162000c1e1900 */
[----:B------:R-:W-:Y:S05]  /*07a0*/  BRA `(.L_x_4) ;  /* 0x0000000000087947 */ /* 0x000fea0003800000 */
.L_x_5:
[----:B------:R-:W-:Y:S02]  /*07b0*/  ULDC UR4, c[0x0][0x580] ;  /* 0x0001600000047ab9 */ /* 0x000fe40000000800 */
[----:B------:R-:W-:-:S07]  /*07c0*/  IMAD.U32 R153, RZ, RZ, UR4 ;  /* 0x00000004ff997e24 */ /* 0x000fce000f8e00ff */
.L_x_4:
[----:B------:R-:W-:Y:S02]  /*07d0*/  ULDC.64 UR4, c[0x0][0x5a0] ;  /* 0x0001680000047ab9 */ /* 0x000fe40000000a00 */
[----:B------:R-:W-:-:S04]  /*07e0*/  ISETP.NE.U32.AND P0, PT, RZ, UR4, PT ;  /* 0x00000004ff007c0c */ /* 0x000fc8000bf05070 */
[----:B------:R-:W-:-:S13]  /*07f0*/  ISETP.NE.AND.EX P0, PT, RZ, UR5, PT, P0 ;  /* 0x00000005ff007c0c */ /* 0x000fda000bf05300 */
[----:B------:R-:W-:Y:S05]  /*0800*/  @!P0 BRA `(.L_x_6) ;  /* 0x00000000001c8947 */ /* 0x000fea0003800000 */
[----:B01----:R-:W0:Y:S02]  /*0810*/  LDC.64 R6, c[0x0][0x5a0] ;  /* 0x00016800ff067b82 */ /* 0x003e240000000a00 */
[----:B0-----:R-:W2:Y:S02]  /*0820*/  LDG.E.64 R6, desc[UR36][R6.64] ;  /* 0x0000002406067981 */ /* 0x001ea4000c1e1b00 */
[----:B--2---:R-:W-:-:S04]  /*0830*/  ISETP.NE.U32.AND P0, PT, R6, RZ, PT ;  /* 0x000000ff0600720c */ /* 0x004fc80003f05070 */
[----:B------:R-:W-:-:S13]  /*0840*/  ISETP.NE.AND.EX P0, PT, R7, RZ, PT, P0 ;  /* 0x000000ff0700720c */ /* 0x000fda0003f05300 */
[----:B------:R-:W-:Y:S05]  /*0850*/  @!P0 BRA `(.L_x_6) ;  /* 0x0000000000088947 */ /* 0x000fea0003800000 */
[----:B------:R3:W5:Y:S01]  /*0860*/  LD.E R152, desc[UR36][R6.64] ;  /* 0x0000002406987980 */ /* 0x000762000c101900 */
[----:B------:R-:W-:Y:S05]  /*0870*/  BRA `(.L_x_7) ;  /* 0x0000000000247947 */ /* 0x000fea0003800000 */
.L_x_6:
[----:B------:R-:W-:Y:S02]  /*0880*/  ULDC.64 UR4, c[0x0][0x590] ;  /* 0x0001640000047ab9 */ /* 0x000fe40000000a00 */
[----:B------:R-:W-:-:S04]  /*0890*/  ISETP.NE.U32.AND P0, PT, RZ, UR4, PT ;  /* 0x00000004ff007c0c */ /* 0x000fc8000bf05070 */
[----:B------:R-:W-:-:S13]  /*08a0*/  ISETP.NE.AND.EX P0, PT, RZ, UR5, PT, P0 ;  /* 0x00000005ff007c0c */ /* 0x000fda000bf05300 */
[----:B------:R-:W-:Y:S05]  /*08b0*/  @!P0 BRA `(.L_x_8) ;  /* 0x00000000000c8947 */ /* 0x000fea0003800000 */
[----:B01----:R-:W0:Y:S02]  /*08c0*/  LDC.64 R6, c[0x0][0x590] ;  /* 0x00016400ff067b82 */ /* 0x003e240000000a00 */
[----:B0-----:R2:W5:Y:S01]  /*08d0*/  LDG.E R152, desc[UR36][R6.64] ;  /* 0x0000002406987981 */ /* 0x001562000c1e1900 */
[----:B------:R-:W-:Y:S05]  /*08e0*/  BRA `(.L_x_7) ;  /* 0x0000000000087947 */ /* 0x000fea0003800000 */
.L_x_8:
[----:B------:R-:W-:Y:S02]  /*08f0*/  ULDC UR4, c[0x0][0x584] ;  /* 0x0001610000047ab9 */ /* 0x000fe40000000800 */
[----:B------:R-:W-:-:S07]  /*0900*/  IMAD.U32 R152, RZ, RZ, UR4 ;  /* 0x00000004ff987e24 */ /* 0x000fce000f8e00ff */
.L_x_7:
[----:B------:R-:W4:Y:S01]  /*0910*/  LDC R2, c[0x0][0x65c] ;  /* 0x00019700ff027b82 */ /* 0x000f220000000800 */
[----:B------:R-:W4:Y:S01]  /*0920*/  S2R R14, SR_CTAID.Y ;  /* 0x00000000000e7919 */ /* 0x000f220000002600 */
[----:B------:R-:W-:Y:S01]  /*0930*/  ULDC UR6, c[0x0][0x28c] ;  /* 0x0000a30000067ab9 */ /* 0x000fe20000000800 */
[----:B------:R-:W-:Y:S01]  /*0940*/  ISETP.NE.AND P0, PT, R8, 0x2, PT ;  /* 0x000000020800780c */ /* 0x000fe20003f05270 */
[----:B------:R-:W-:Y:S01]  /*0950*/  UIADD3 UR6, UR6, 0x3f, URZ ;  /* 0x0000003f06067890 */ /* 0x000fe2000fffe03f */
[----:B0123--:R-:W0:Y:S01]  /*0960*/  S2R R6, SR_CTAID.X ;  /* 0x0000000000067919 */ /* 0x00fe220000002500 */
[----:B------:R-:W-:Y:S01]  /*0970*/  IMAD.MOV.U32 R7, RZ, RZ, RZ ;  /* 0x000000ffff077224 */ /* 0x000fe200078e00ff */
[----:B------:R-:W-:Y:S01]  /*0980*/  UMOV UR38, URZ ;  /* 0x0000003f00267c82 */ /* 0x000fe20008000000 */
[----:B------:R-:W-:Y:S01]  /*0990*/  USHF.R.S32.HI UR7, URZ, 0x1f, UR6 ;  /* 0x0000001f3f077899 */ /* 0x000fe20008011406 */
[----:B------:R-:W-:Y:S01]  /*09a0*/  UMOV UR39, URZ ;  /* 0x0000003f00277c82 */ /* 0x000fe20008000000 */
[----:B------:R-:W-:-:S02]  /*09b0*/  ULDC.64 UR8, c[0x0][0x650] ;  /* 0x0001940000087ab9 */ /* 0x000fc40000000a00 */
[----:B------:R-:W-:-:S04]  /*09c0*/  ULEA.HI UR7, UR7, UR6, URZ, 0x6 ;  /* 0x0000000607077291 */ /* 0x000fc8000f8f303f */
[----:B------:R-:W-:Y:S01]  /*09d0*/  USHF.R.S32.HI UR40, URZ, 0x6, UR7 ;  /* 0x000000063f287899 */ /* 0x000fe20008011407 */
[----:B----4-:R-:W-:-:S13]  /*09e0*/  ISETP.NE.AND P1, PT, R2, 0x1, PT ;  /* 0x000000010200780c */ /* 0x010fda0003f25270 */
[----:B------:R-:W0:Y:S01]  /*09f0*/  @P1 LDC R19, c[0x0][0x10] ;  /* 0x00000400ff131b82 */ /* 0x000e220000000800 */
[----:B------:R-:W-:Y:S02]  /*0a00*/  @P1 IMAD.MOV.U32 R8, RZ, RZ, R14 ;  /* 0x000000ffff081224 */ /* 0x000fe400078e000e */
[----:B------:R-:W-:Y:S02]  /*0a10*/  @P1 IMAD.MOV.U32 R9, RZ, RZ, RZ ;  /* 0x000000ffff091224 */ /* 0x000fe400078e00ff */
[----:B------:R-:W-:-:S03]  /*0a20*/  @P1 IMAD.MOV.U32 R17, RZ, RZ, RZ ;  /* 0x000000ffff111224 */ /* 0x000fc600078e00ff */
[----:B------:R-:W1:Y:S01]  /*0a30*/  @!P1 LDC R11, c[0x0][0xc] ;  /* 0x00000300ff0b9b82 */ /* 0x000e620000000800 */
[----:B------:R-:W-:Y:S01]  /*0a40*/  ULDC UR4, c[0x0][0xc] ;  /* 0x0000030000047ab9 */ /* 0x000fe20000000800 */
[----:B------:R-:W-:Y:S02]  /*0a50*/  ULDC UR5, c[0x0][0x10] ;  /* 0x0000040000057ab9 */ /* 0x000fe40000000800 */
[----:B------:R-:W-:-:S04]  /*0a60*/  UIMAD.WIDE.U32 UR4, UR4, UR5, URZ ;  /* 0x00000005040472a5 */ /* 0x000fc8000f8e003f */
[----:B------:R-:W2:Y:S01]  /*0a70*/  LDC R2, c[0x0][0x14] ;  /* 0x00000500ff027b82 */ /* 0x000ea20000000800 */
[----:B0-----:R-:W-:-:S04]  /*0a80*/  @P1 IMAD.WIDE.U32 R18, R6, R19, R8 ;  /* 0x0000001306121225 */ /* 0x001fc800078e0008 */
[----:B------:R-:W-:Y:S02]  /*0a90*/  @P1 IMAD.IADD R17, R19, 0x1, R17 ;  /* 0x0000000113111824 */ /* 0x000fe400078e0211 */
[----:B-1----:R-:W-:-:S04]  /*0aa0*/  @!P1 IMAD.WIDE.U32 R8, R11, R14, R6 ;  /* 0x0000000e0b089225 */ /* 0x002fc800078e0006 */
[----:B------:R-:W-:Y:S02]  /*0ab0*/  @!P1 IMAD.MOV.U32 R18, RZ, RZ, R8 ;  /* 0x000000ffff129224 */ /* 0x000fe400078e0008 */
[----:B------:R-:W-:Y:S02]  /*0ac0*/  @!P1 IMAD.MOV.U32 R17, RZ, RZ, R9 ;  /* 0x000000ffff119224 */ /* 0x000fe400078e0009 */
[----:B--2---:R-:W-:-:S04]  /*0ad0*/  IMAD.WIDE.U32 R12, R2, UR4, RZ ;  /* 0x00000004020c7c25 */ /* 0x004fc8000f8e00ff */
[----:B------:R-:W-:Y:S01]  /*0ae0*/  IMAD R23, R2, UR5, RZ ;  /* 0x0000000502177c24 */ /* 0x000fe2000f8e02ff */
[----:B------:R0:W-:Y:S03]  /*0af0*/  STL.64 [R1], R12 ;  /* 0x0000000c01007387 */ /* 0x0001e60000100a00 */
[----:B------:R-:W-:Y:S01]  /*0b00*/  IMAD.IADD R23, R13, 0x1, R23 ;  /* 0x000000010d177824 */ /* 0x000fe200078e0217 */
[----:B------:R-:W-:Y:S06]  /*0b10*/  @P0 BRA `(.L_x_9) ;  /* 0x0000000000200947 */ /* 0x000fec0003800000 */
[----:B------:R-:W-:Y:S01]  /*0b20*/  UISETP.GE.U32.AND UP0, UPT, UR40, 0x5, UPT ;  /* 0x000000052800788c */ /* 0x000fe2000bf06070 */
[----:B------:R-:W-:Y:S01]  /*0b30*/  IADD3 R18, P0, R18, R12, RZ ;  /* 0x0000000c12127210 */ /* 0x000fe20007f1e0ff */
[----:B------:R-:W-:Y:S01]  /*0b40*/  UIMAD.WIDE.U32 UR4, UR40, -0x33333333, URZ ;  /* 0xcccccccd280478a5 */ /* 0x000fe2000f8e003f */
[----:B------:R-:W-:-:S03]  /*0b50*/  UMOV UR39, URZ ;  /* 0x0000003f00277c82 */ /* 0x000fc60008000000 */
[----:B------:R-:W-:Y:S01]  /*0b60*/  USHF.R.U32.HI UR4, URZ, 0x2, UR5 ;  /* 0x000000023f047899 */ /* 0x000fe20008011605 */
[----:B------:R-:W-:-:S03]  /*0b70*/  IMAD.X R17, R23, 0x1, R17, P0 ;  /* 0x0000000117117824 */ /* 0x000fc600000e0611 */
[----:B------:R-:W-:Y:S02]  /*0b80*/  UIMAD UR38, UR4, -0x5, UR40 ;  /* 0xfffffffb042678a4 */ /* 0x000fe4000f8e0228 */
[----:B------:R-:W-:-:S12]  /*0b90*/  @UP0 ULOP3.LUT UR39, UR4, 0x1, URZ, 0xc0, !UPT ;  /* 0x0000000104270892 */ /* 0x000fd8000f8ec03f */
.L_x_9:
[----:B------:R-:W-:Y:S01]  /*0ba0*/  ISETP.GE.U32.AND P0, PT, R18, UR8, PT ;  /* 0x0000000812007c0c */ /* 0x000fe2000bf06070 */
[----:B------:R-:W-:Y:S01]  /*0bb0*/  IMAD.MOV.U32 R19, RZ, RZ, -0x1 ;  /* 0xffffffffff137424 */ /* 0x000fe200078e00ff */
[----:B------:R-:W-:Y:S01]  /*0bc0*/  PRMT R8, RZ, 0x7610, R8 ;  /* 0x00007610ff087816 */ /* 0x000fe20000000008 */
[----:B------:R-:W-:Y:S01]  /*0bd0*/  IMAD.MOV.U32 R22, RZ, RZ, -0x1 ;  /* 0xffffffffff167424 */ /* 0x000fe200078e00ff */
[----:B------:R-:W-:Y:S01]  /*0be0*/  ISETP.GE.U32.AND.EX P0, PT, R17, UR9, PT, P0 ;  /* 0x0000000911007c0c */ /* 0x000fe2000bf06100 */
[----:B------:R-:W-:-:S12]  /*0bf0*/  IMAD.MOV.U32 R2, RZ, RZ, -0x1 ;  /* 0xffffffffff027424 */ /* 0x000fd800078e00ff */
[----:B------:R-:W-:Y:S05]  /*0c00*/  @P0 BRA `(.L_x_10) ;  /* 0x00000004005c0947 */ /* 0x000fea0003800000 */
[----:B------:R-:W1:Y:S01]  /*0c10*/  LDC.64 R20, c[0x0][0x628] ;  /* 0x00018a00ff147b82 */ /* 0x000e620000000a00 */
[----:B------:R-:W-:Y:S02]  /*0c20*/  IMAD.MOV.U32 R8, RZ, RZ, R18 ;  /* 0x000000ffff087224 */ /* 0x000fe400078e0012 */
[----:B------:R-:W-:-:S05]  /*0c30*/  IMAD.MOV.U32 R9, RZ, RZ, R17 ;  /* 0x000000ffff097224 */ /* 0x000fca00078e0011 */
[----:B------:R-:W2:Y:S08]  /*0c40*/  LDC R2, c[0x0][0x630] ;  /* 0x00018c00ff027b82 */ /* 0x000eb00000000800 */
[----:B------:R-:W3:Y:S01]  /*0c50*/  LDC.64 R24, c[0x0][0x620] ;  /* 0x00018800ff187b82 */ /* 0x000ee20000000a00 */
[----:B-1----:R-:W-:-:S04]  /*0c60*/  ISETP.NE.U32.AND P0, PT, R20, RZ, PT ;  /* 0x000000ff1400720c */ /* 0x002fc80003f05070 */
[----:B------:R-:W-:-:S13]  /*0c70*/  ISETP.NE.AND.EX P0, PT, R21, RZ, PT, P0 ;  /* 0x000000ff1500720c */ /* 0x000fda0003f05300 */
[----:B--23--:R-:W-:Y:S05]  /*0c80*/  @!P0 BRA `(.L_x_11) ;  /* 0x0000000000288947 */ /* 0x00cfea0003800000 */
[----:B0-----:R-:W0:Y:S02]  /*0c90*/  LDC R13, c[0x0][0x634] ;  /* 0x00018d00ff0d7b82 */ /* 0x001e240000000800 */
[----:B0-----:R-:W-:-:S05]  /*0ca0*/  IADD3 R13, P0, R18, R13, RZ ;  /* 0x0000000d120d7210 */ /* 0x001fca0007f1e0ff */
[----:B------:R-:W-:-:S04]  /*0cb0*/  IMAD.X R15, RZ, RZ, R17, P0 ;  /* 0x000000ffff0f7224 */ /* 0x000fc800000e0611 */
[----:B------:R-:W-:-:S04]  /*0cc0*/  IMAD.WIDE.U32 R8, R15, R20, RZ ;  /* 0x000000140f087225 */ /* 0x000fc800078e00ff */
[----:B------:R-:W-:-:S04]  /*0cd0*/  IMAD.WIDE.U32 R10, P0, R13, R21, R8 ;  /* 0x000000150d0a7225 */ /* 0x000fc80007800008 */
[----:B------:R-:W-:-:S04]  /*0ce0*/  IMAD.WIDE.U32 R8, R13, R20, RZ ;  /* 0x000000140d087225 */ /* 0x000fc800078e00ff */
[----:B------:R-:W-:Y:S01]  /*0cf0*/  IMAD.X R13, RZ, RZ, RZ, P0 ;  /* 0x000000ffff0d7224 */ /* 0x000fe200000e06ff */
[----:B------:R-:W-:Y:S01]  /*0d00*/  IADD3 RZ, P0, R9, R10, RZ ;  /* 0x0000000a09ff7210 */ /* 0x000fe20007f1e0ff */
[----:B------:R-:W-:-:S04]  /*0d10*/  IMAD.MOV.U32 R12, RZ, RZ, R11 ;  /* 0x000000ffff0c7224 */ /* 0x000fc800078e000b */
[----:B------:R-:W-:-:S08]  /*0d20*/  IMAD.WIDE.U32.X R8, R15, R21, R12, P0 ;  /* 0x000000150f087225 */ /* 0x000fd000000e040c */
.L_x_11:
[-CC-:B------:R-:W-:Y:S01]  /*0d30*/  SHF.R.U64 R31, R8, R2.reuse, R9.reuse ;  /* 0x00000002081f7219 */ /* 0x180fe20000001209 */
[----:B0-----:R-:W0:Y:S01]  /*0d40*/  LDC R12, c[0x0][0x618] ;  /* 0x00018600ff0c7b82 */ /* 0x001e220000000800 */
[----:B------:R-:W-:Y:S01]  /*0d50*/  SHF.R.U32.HI R7, RZ, R2, R9 ;  /* 0x00000002ff077219 */ /* 0x000fe20000011609 */
[----:B------:R-:W-:Y:S01]  /*0d60*/  ULDC UR4, c[0x0][0x150] ;  /* 0x0000540000047ab9 */ /* 0x000fe20000000800 */
[----:B------:R-:W-:Y:S01]  /*0d70*/  IADD3 R11, P0, RZ, -R31, RZ ;  /* 0x8000001fff0b7210 */ /* 0x000fe20007f1e0ff */
[----:B------:R-:W-:Y:S01]  /*0d80*/  IMAD.MOV.U32 R19, RZ, RZ, R17 ;  /* 0x000000ffff137224 */ /* 0x000fe200078e0011 */
[----:B------:R-:W-:-:S03]  /*0d90*/  I2FP.F32.U32 R2, R6 ;  /* 0x0000000600027245 */ /* 0x000fc60000201000 */
[----:B------:R-:W1:Y:S01]  /*0da0*/  LDC.64 R26, c[0x0][0x640] ;  /* 0x00019000ff1a7b82 */ /* 0x000e620000000a00 */
[----:B------:R-:W-:Y:S02]  /*0db0*/  IMAD.X R13, RZ, RZ, ~R7, P0 ;  /* 0x000000ffff0d7224 */ /* 0x000fe400000e0e07 */
[----:B------:R-:W-:Y:S01]  /*0dc0*/  FMUL R2, R2, UR4 ;  /* 0x0000000402027c20 */ /* 0x000fe20008400000 */
[----:B------:R-:W-:Y:S01]  /*0dd0*/  IMAD.WIDE.U32 R8, R11, R24, R18 ;  /* 0x000000180b087225 */ /* 0x000fe200078e0012 */
[----:B------:R-:W-:-:S03]  /*0de0*/  ULDC UR4, c[0x0][0x154] ;  /* 0x0000550000047ab9 */ /* 0x000fc60000000800 */
[----:B------:R-:W-:Y:S01]  /*0df0*/  IMAD R10, R13, R24, RZ ;  /* 0x000000180d0a7224 */ /* 0x000fe200078e02ff */
[----:B------:R-:W2:Y:S01]  /*0e00*/  LDC R7, c[0x0][0x144] ;  /* 0x00005100ff077b82 */ /* 0x000ea20000000800 */
[----:B------:R-:W3:Y:S02]  /*0e10*/  F2I.U32.TRUNC.NTZ R2, R2 ;  /* 0x0000000200027305 */ /* 0x000ee4000020f000 */
[----:B------:R-:W-:-:S04]  /*0e20*/  IMAD R11, R11, R25, R10 ;  /* 0x000000190b0b7224 */ /* 0x000fc800078e020a */
[----:B------:R-:W-:Y:S01]  /*0e30*/  IMAD.IADD R9, R9, 0x1, R11 ;  /* 0x0000000109097824 */ /* 0x000fe200078e020b */
[----:B------:R-:W4:Y:S01]  /*0e40*/  LDC R22, c[0x0][0x608] ;  /* 0x00018200ff167b82 */ /* 0x000f220000000800 */
[----:B------:R-:W-:-:S03]  /*0e50*/  IMAD.MOV.U32 R11, RZ, RZ, -0x1 ;  /* 0xffffffffff0b7424 */ /* 0x000fc600078e00ff */
[--C-:B0-----:R-:W-:Y:S02]  /*0e60*/  SHF.R.U64 R20, R8, R12, R9.reuse ;  /* 0x0000000c08147219 */ /* 0x101fe40000001209 */
[----:B------:R-:W-:Y:S02]  /*0e70*/  I2FP.F32.U32 R8, R14 ;  /* 0x0000000e00087245 */ /* 0x000fe40000201000 */
[----:B------:R-:W0:Y:S01]  /*0e80*/  LDC R24, c[0x0][0x658] ;  /* 0x00019600ff187b82 */ /* 0x000e220000000800 */
[----:B-1----:R-:W-:Y:S01]  /*0e90*/  ISETP.NE.U32.AND P0, PT, R26, RZ, PT ;  /* 0x000000ff1a00720c */ /* 0x002fe20003f05070 */
[----:B---3--:R-:W-:Y:S02]  /*0ea0*/  IMAD.MOV R10, RZ, RZ, -R2 ;  /* 0x000000ffff0a7224 */ /* 0x008fe400078e0a02 */
[----:B------:R-:W-:Y:S01]  /*0eb0*/  FMUL R8, R8, UR4 ;  /* 0x0000000408087c20 */ /* 0x000fe20008400000 */
[----:B------:R-:W-:Y:S02]  /*0ec0*/  SHF.R.U32.HI R9, RZ, R12, R9 ;  /* 0x0000000cff097219 */ /* 0x000fe40000011609 */
[----:B------:R-:W-:Y:S01]  /*0ed0*/  ISETP.NE.AND.EX P0, PT, R27, RZ, PT, P0 ;  /* 0x000000ff1b00720c */ /* 0x000fe20003f05300 */
[----:B------:R1:W3:Y:S01]  /*0ee0*/  F2I.U32.TRUNC.NTZ R15, R8 ;  /* 0x00000008000f7305 */ /* 0x0002e2000020f000 */
[----:B------:R-:W1:Y:S01]  /*0ef0*/  LDC R19, c[0x0][0x148] ;  /* 0x00005200ff137b82 */ /* 0x000e620000000800 */
[----:B--2---:R-:W-:-:S07]  /*0f00*/  IMAD R2, R7, R10, R6 ;  /* 0x0000000a07027224 */ /* 0x004fce00078e0206 */
[----:B------:R-:W2:Y:S01]  /*0f10*/  LDC R25, c[0x0][0x600] ;  /* 0x00018000ff197b82 */ /* 0x000ea20000000800 */
[-CC-:B----4-:R-:W-:Y:S02]  /*0f20*/  SHF.R.U64 R32, R20, R22.reuse, R9.reuse ;  /* 0x0000001614207219 */ /* 0x190fe40000001209 */
[----:B------:R-:W-:Y:S01]  /*0f30*/  SHF.R.U32.HI R7, RZ, R22, R9 ;  /* 0x00000016ff077219 */ /* 0x000fe20000011609 */
[----:B------:R-:W-:-:S04]  /*0f40*/  IMAD.MOV.U32 R9, RZ, RZ, 0x1 ;  /* 0x00000001ff097424 */ /* 0x000fc800078e00ff */
[----:B------:R-:W4:Y:S01]  /*0f50*/  LDC R28, c[0x0][0x648] ;  /* 0x00019200ff1c7b82 */ /* 0x000f220000000800 */
[-C--:B0-----:R-:W-:Y:S02]  /*0f60*/  SHF.L.U32 R6, R11, R24.reuse, RZ ;  /* 0x000000180b067219 */ /* 0x081fe400000006ff */
[--C-:B------:R-:W-:Y:S02]  /*0f70*/  SHF.R.U64 R22, R32, R24, R7.reuse ;  /* 0x0000001820167219 */ /* 0x100fe40000001207 */
[----:B------:R-:W-:Y:S02]  /*0f80*/  LOP3.LUT R13, RZ, R6, RZ, 0x33, !PT ;  /* 0x00000006ff0d7212 */ /* 0x000fe400078e33ff */
[-C--:B------:R-:W-:Y:S01]  /*0f90*/  SHF.R.U32.HI R7, RZ, R24.reuse, R7 ;  /* 0x00000018ff077219 */ /* 0x080fe20000011607 */
[----:B------:R-:W0:Y:S01]  /*0fa0*/  LDC R29, c[0x0][0x638] ;  /* 0x00018e00ff1d7b82 */ /* 0x000e220000000800 */
[----:B------:R-:W-:Y:S01]  /*0fb0*/  SHF.L.U32 R12, R9, R24, RZ ;  /* 0x00000018090c7219 */ /* 0x000fe200000006ff */
[----:B------:R-:W-:-:S06]  /*0fc0*/  IMAD.MOV.U32 R6, RZ, RZ, R22 ;  /* 0x000000ffff067224 */ /* 0x000fcc00078e0016 */
[----:B------:R-:W0:Y:S01]  /*0fd0*/  LDC R30, c[0x0][0x610] ;  /* 0x00018400ff1e7b82 */ /* 0x000e220000000800 */
[----:B-1-3--:R-:W-:Y:S05]  /*0fe0*/  @!P0 BRA `(.L_x_12) ;  /* 0x0000000000288947 */ /* 0x00afea0003800000 */
[----:B------:R-:W1:Y:S02]  /*0ff0*/  LDC R11, c[0x0][0x64c] ;  /* 0x00019300ff0b7b82 */ /* 0x000e640000000800 */
[----:B-1----:R-:W-:-:S05]  /*1000*/  IADD3 R11, P0, R22, R11, RZ ;  /* 0x0000000b160b7210 */ /* 0x002fca0007f1e0ff */
        /* <DEDUP_REMOVED lines=8> */
.L_x_12:
[----:B----4-:R-:W-:Y:S01]  /*1090*/  SHF.R.U64 R6, R6, R28, R7 ;  /* 0x0000001c06067219 */ /* 0x010fe20000001207 */
[----:B--2---:R-:W-:Y:S01]  /*10a0*/  VIADD R7, R25, 0xffffffff ;  /* 0xffffffff19077836 */ /* 0x004fe20000000000 */
[----:B------:R-:W-:Y:S01]  /*10b0*/  LOP3.LUT R13, R32, R13, RZ, 0xc0, !PT ;  /* 0x0000000d200d7212 */ /* 0x000fe200078ec0ff */
[----:B------:R-:W-:Y:S02]  /*10c0*/  IMAD.MOV R15, RZ, RZ, -R15 ;  /* 0x000000ffff0f7224 */ /* 0x000fe400078e0a0f */
[----:B------:R-:W-:Y:S01]  /*10d0*/  IMAD.MOV R8, RZ, RZ, -R6 ;  /* 0x000000ffff087224 */ /* 0x000fe200078e0a06 */
[----:B------:R-:W-:Y:S01]  /*10e0*/  LOP3.LUT R7, R20, R7, RZ, 0xc0, !PT ;  /* 0x0000000714077212 */ /* 0x000fe200078ec0ff */
[----:B------:R-:W-:Y:S02]  /*10f0*/  IMAD R13, R12, R6, R13 ;  /* 0x000000060c0d7224 */ /* 0x000fe400078e020d */
[----:B------:R-:W-:Y:S02]  /*1100*/  @P1 IMAD R2, R19, R15, R14 ;  /* 0x0000000f13021224 */ /* 0x000fe400078e020e */
[----:B0-----:R-:W-:-:S02]  /*1110*/  IMAD R6, R8, R29, R22 ;  /* 0x0000001d08067224 */ /* 0x001fc400078e0216 */
[----:B------:R-:W-:Y:S02]  /*1120*/  IMAD R2, R13, R30, R2 ;  /* 0x0000001e0d027224 */ /* 0x000fe400078e0202 */
[----:B------:R-:W-:Y:S02]  /*1130*/  IMAD R19, R6, R25, R7 ;  /* 0x0000001906137224 */ /* 0x000fe400078e0207 */
[----:B------:R-:W-:-:S03]  /*1140*/  IMAD.MOV.U32 R8, RZ, RZ, 0x1 ;  /* 0x00000001ff087424 */ /* 0x000fc600078e00ff */
[----:B------:R-:W-:Y:S02]  /*1150*/  SEL R22, R19, R2, !P1 ;  /* 0x0000000213167207 */ /* 0x000fe40004800000 */
[----:B------:R-:W-:Y:S01]  /*1160*/  SEL R19, R2, R19, !P1 ;  /* 0x0000001302137207 */ /* 0x000fe20004800000 */
[----:B------:R-:W-:-:S07]  /*1170*/  IMAD.MOV.U32 R2, RZ, RZ, R31 ;  /* 0x000000ffff027224 */ /* 0x000fce00078e001f */
.L_x_10:
[----:B------:R-:W-:Y:S05]  /*1180*/  @!P2 BRA `(.L_x_13) ;  /* 0x000000900084a947 */ /* 0x000fea0003800000 */
[----:B------:R-:W-:-:S13]  /*1190*/  ISETP.GT.U32.AND P0, PT, R33, 0x1, PT ;  /* 0x000000012100780c */ /* 0x000fda0003f04070 */
[----:B------:R-:W-:Y:S05]  /*11a0*/  @P0 EXIT ;  /* 0x000000000000094d */ /* 0x000fea0003800000 */
.L_x_14:
[----:B------:R-:W-:-:S08]  /*11b0*/  NOP ;  /* 0x0000000000007918 */ /* 0x000fd00000000000 */
[----:B------:R-:W1:Y:S02]  /*11c0*/  USETMAXREG.TRY_ALLOC.CTAPOOL UP0, 0xe8 ;  /* 0x000000e8000079c8 */ /* 0x000e640008000600 */
[----:B-1----:R-:W-:-:S13]  /*11d0*/  PLOP3.LUT P0, PT, PT, PT, UP0, 0x80, 0x0 ;  /* 0x000000000000781c */ /* 0x002fda0003f0f008 */
[----:B------:R-:W-:Y:S05]  /*11e0*/  @!P0 BRA `(.L_x_14) ;  /* 0xfffffffc00f08947 */ /* 0x000fea000383ffff */
[----:B------:R-:W-:-:S13]  /*11f0*/  LOP3.LUT P0, RZ, R8, 0xff, RZ, 0xc0, !PT ;  /* 0x000000ff08ff7812 */ /* 0x000fda000780c0ff */
[----:B------:R-:W-:Y:S05]  /*1200*/  @!P0 EXIT ;  /* 0x000000000000894d */ /* 0x000fea0003800000 */
[----:B------:R-:W1:Y:S01]  /*1210*/  S2UR UR4, SR_CgaCtaId ;  /* 0x00000000000479c3 */ /* 0x000e620000008800 */
[----:B------:R-:W-:Y:S01]  /*1220*/  VIADD R6, R5, 0xffffffff ;  /* 0xffffffff05067836 */ /* 0x000fe20000000000 */
[----:B------:R-:W-:Y:S01]  /*1230*/  SHF.R.S32.HI R0, RZ, 0x1f, R3 ;  /* 0x0000001fff007819 */ /* 0x000fe20000011403 */
[----:B------:R-:W-:Y:S01]  /*1240*/  UMOV UR41, 0x400 ;  /* 0x0000040000297882 */ /* 0x000fe20000000000 */
[----:B------:R-:W-:Y:S01]  /*1250*/  UISETP.LT.AND UP0, UPT, UR40, 0x1, UPT ;  /* 0x000000012800788c */ /* 0x000fe2000bf01270 */
[----:B------:R-:W-:Y:S01]  /*1260*/  LOP3.LUT R172, R16, 0x1, RZ, 0xfc, !PT ;  /* 0x0000000110ac7812 */ /* 0x000fe200078efcff */
[----:B------:R-:W-:Y:S01]  /*1270*/  USHF.L.U32 UR44, UR40, 0x1, URZ ;  /* 0x00000001282c7899 */ /* 0x000fe2000800063f */
[----:B------:R-:W-:Y:S01]  /*1280*/  R2UR UR42, R6 ;  /* 0x00000000062a72ca */ /* 0x000fe200000e0000 */
[----:B------:R-:W-:Y:S01]  /*1290*/  USEL UR43, UR40, 0x1, UP0 ;  /* 0x00000001282b7887 */ /* 0x000fe20008000000 */
[CC--:B------:R-:W-:Y:S02]  /*12a0*/  LEA.HI R4, R0.reuse, R3.reuse, RZ, 0x2 ;  /* 0x0000000300047211 */ /* 0x0c0fe400078f10ff */
[----:B------:R-:W-:Y:S01]  /*12b0*/  LEA.HI R0, R0, R3, RZ, 0x5 ;  /* 0x0000000300007211 */ /* 0x000fe200078f28ff */
[----:B------:R-:W-:Y:S01]  /*12c0*/  UIADD3 UR43, -UR43, UR40, URZ ;  /* 0x000000282b2b7290 */ /* 0x000fe2000fffe13f */
[----:B------:R-:W-:-:S02]  /*12d0*/  SHF.R.S32.HI R154, RZ, 0x2, R4 ;  /* 0x00000002ff9a7819 */ /* 0x000fc40000011404 */
[----:B------:R-:W-:Y:S02]  /*12e0*/  SHF.R.S32.HI R5, RZ, 0x1f, R4 ;  /* 0x0000001fff057819 */ /* 0x000fe40000011404 */
[----:B------:R-:W-:Y:S02]  /*12f0*/  LOP3.LUT R156, R4, 0xfffffffc, RZ, 0xc0, !PT ;  /* 0xfffffffc049c7812 */ /* 0x000fe400078ec0ff */
[----:B------:R-:W-:Y:S01]  /*1300*/  LEA.HI R5, R5, R154, RZ, 0x3 ;  /* 0x0000009a05057211 */ /* 0x000fe200078f18ff */
[----:B------:R-:W-:Y:S01]  /*1310*/  USHF.L.U32 UR42, UR42, 0x3, URZ ;  /* 0x000000032a2a7899 */ /* 0x000fe2000800063f */
[----:B------:R-:W-:Y:S01]  /*1320*/  ISETP.NE.AND P0, PT, R6, RZ, PT ;  /* 0x000000ff0600720c */ /* 0x000fe20003f05270 */
[----:B------:R-:W-:Y:S01]  /*1330*/  IMAD.IADD R156, R3, 0x1, -R156 ;  /* 0x00000001039c7824 */ /* 0x000fe200078e0a9c */
[----:B------:R-:W-:Y:S01]  /*1340*/  LOP3.LUT R5, R5, 0xfffffff8, RZ, 0xc0, !PT ;  /* 0xfffffff805057812 */ /* 0x000fe200078ec0ff */
[----:B-1----:R-:W-:Y:S01]  /*1350*/  ULEA UR41, UR4, UR41, 0x18 ;  /* 0x0000002904297291 */ /* 0x002fe2000f8ec03f */
[----:B------:R-:W-:Y:S01]  /*1360*/  SEL R173, RZ, 0x1, P0 ;  /* 0x00000001ffad7807 */ /* 0x000fe20000000000 */
[----:B------:R-:W-:Y:S01]  /*1370*/  IMAD.U32 R158, RZ, RZ, UR42 ;  /* 0x0000002aff9e7e24 */ /* 0x000fe2000f8e00ff */
[----:B------:R-:W-:Y:S01]  /*1380*/  ULDC UR4, c[0x0][0x284] ;  /* 0x0000a10000047ab9 */ /* 0x000fe20000000800 */
[----:B------:R-:W-:Y:S01]  /*1390*/  IMAD.IADD R154, R154, 0x1, -R5 ;  /* 0x000000019a9a7824 */ /* 0x000fe200078e0a05 */
[----:B------:R-:W-:Y:S01]  /*13a0*/  UIADD3 UR45, UR41, 0x60, URZ ;  /* 0x00000060292d7890 */ /* 0x000fe2000fffe03f */
[----:B------:R-:W-:-:S02]  /*13b0*/  SHF.R.S32.HI R5, RZ, 0x5, R0 ;  /* 0x00000005ff057819 */ /* 0x000fc40000011400 */
[C---:B------:R-:W-:Y:S02]  /*13c0*/  LOP3.LUT R160, R158.reuse, 0x8, RZ, 0xc0, !PT ;  /* 0x000000089ea07812 */ /* 0x040fe400078ec0ff */
[--C-:B------:R-:W-:Y:S01]  /*13d0*/  SHF.R.S32.HI R155, RZ, 0x1f, R154.reuse ;  /* 0x0000001fff9b7819 */ /* 0x100fe2000001149a */
[C-C-:B------:R-:W-:Y:S01]  /*13e0*/  IMAD R161, R5.reuse, -0x10, -R154.reuse ;  /* 0xfffffff005a17824 */ /* 0x140fe200078e0a9a */
[----:B------:R-:W-:Y:S01]  /*13f0*/  LOP3.LUT R158, R158, 0x8, RZ, 0xc, !PT ;  /* 0x000000089e9e7812 */ /* 0x000fe200078e0cff */
[----:B------:R-:W-:Y:S01]  /*1400*/  IMAD.U32 R157, RZ, RZ, UR45 ;  /* 0x0000002dff9d7e24 */ /* 0x000fe2000f8e00ff */
[----:B------:R-:W-:Y:S01]  /*1410*/  LOP3.LUT R160, R160, 0x18, RZ, 0x3c, !PT ;  /* 0x00000018a0a07812 */ /* 0x000fe200078e3cff */
[----:B------:R-:W-:-:S04]  /*1420*/  IMAD.WIDE R154, R5, 0x10, R154 ;  /* 0x00000010059a7825 */ /* 0x000fc800078e029a */
[----:B------:R-:W-:Y:S02]  /*1430*/  VIADD R159, R157, UR42 ;  /* 0x0000002a9d9f7c36 */ /* 0x000fe40008000000 */
[----:B------:R-:W-:-:S07]  /*1440*/  VIADD R161, R161, UR4 ;  /* 0x00000004a1a17c36 */ /* 0x000fce0008000000 */
.L_x_290:
[----:B------:R-:W-:Y:S01]  /*1450*/  SHF.L.U32 R0, R173, 0x1f, RZ ;  /* 0x0000001fad007819 */ /* 0x000fe200000006ff */
[----:B------:R-:W-:Y:S02]  /*1460*/  ULDC UR4, c[0x0][0x28c] ;  /* 0x0000a30000047ab9 */ /* 0x000fe40000000800 */
[----:B------:R-:W-:Y:S01]  /*1470*/  ISETP.LT.AND P1, PT, RZ, UR4, PT ;  /* 0x00000004ff007c0c */ /* 0x000fe2000bf21270 */
[----:B------:R-:W1:Y:S02]  /*1480*/  SYNCS.PHASECHK.TRANS64.TRYWAIT P0, [R157+UR42], R0 ;  /* 0x000000009d0075a7 */ /* 0x000e64000800016a */
[----:B-1-34-:R-:W-:Y:S10]  /*1490*/  @!P0 BRA `(.L_x_15) ;  /* 0x0000009c00dc8947 */ /* 0x01aff40003800000 */
.L_x_313:
[----:B------:R-:W-:Y:S05]  /*14a0*/  @P1 BRA `(.L_x_16) ;  /* 0x0000000000401947 */ /* 0x000fea0003800000 */
[----:B-1----:R-:W-:Y:S01]  /*14b0*/  MOV R0, 0x0 ;  /* 0x0000000000007802 */ /* 0x002fe20000000f00 */
[----:B------:R-:W-:Y:S01]  /*14c0*/  ULDC.64 UR4, c[0x4][0x68] ;  /* 0x01001a0000047ab9 */ /* 0x000fe20000000a00 */
[----:B------:R-:W-:Y:S01]  /*14d0*/  ULDC.64 UR6, c[0x4][0x8] ;  /* 0x0100020000067ab9 */ /* 0x000fe20000000a00 */
[----:B------:R-:W-:Y:S01]  /*14e0*/  IMAD.U32 R4, RZ, RZ, UR4 ;  /* 0x00000004ff047e24 */ /* 0x000fe2000f8e00ff */
[----:B------:R1:W2:Y:S01]  /*14f0*/  LDC.64 R14, c[0x4][R0] ;  /* 0x01000000000e7b82 */ /* 0x0002a20000000a00 */
[----:B------:R-:W-:Y:S01]  /*1500*/  IMAD.U32 R5, RZ, RZ, UR5 ;  /* 0x00000005ff057e24 */ /* 0x000fe2000f8e00ff */
[----:B------:R-:W-:Y:S01]  /*1510*/  ULDC.64 UR4, c[0x4][0x70] ;  /* 0x01001c0000047ab9 */ /* 0x000fe20000000a00 */
[----:B------:R-:W-:Y:S02]  /*1520*/  IMAD.U32 R10, RZ, RZ, UR6 ;  /* 0x00000006ff0a7e24 */ /* 0x000fe4000f8e00ff */
[----:B------:R-:W-:Y:S02]  /*1530*/  IMAD.U32 R6, RZ, RZ, UR4 ;  /* 0x00000004ff067e24 */ /* 0x000fe4000f8e00ff */
[----:B------:R-:W-:-:S02]  /*1540*/  IMAD.U32 R7, RZ, RZ, UR5 ;  /* 0x00000005ff077e24 */ /* 0x000fc4000f8e00ff */
[----:B------:R-:W-:Y:S02]  /*1550*/  IMAD.U32 R11, RZ, RZ, UR7 ;  /* 0x00000007ff0b7e24 */ /* 0x000fe4000f8e00ff */
[----:B------:R-:W-:Y:S02]  /*1560*/  IMAD.MOV.U32 R8, RZ, RZ, 0x1e1 ;  /* 0x000001e1ff087424 */ /* 0x000fe400078e00ff */
[----:B0-----:R-:W-:Y:S02]  /*1570*/  IMAD.MOV.U32 R12, RZ, RZ, 0x1 ;  /* 0x00000001ff0c7424 */ /* 0x001fe400078e00ff */
[----:B-1----:R-:W-:-:S07]  /*1580*/  IMAD.MOV.U32 R13, RZ, RZ, RZ ;  /* 0x000000ffff0d7224 */ /* 0x002fce00078e00ff */
[----:B------:R-:W-:-:S07]  /*1590*/  LEPC R20, `(.L_x_16) ;  /* 0x000000001014794e */ /* 0x000fce0000000000 */
[----:B--2--5:R-:W-:Y:S05]  /*15a0*/  CALL.ABS.NOINC R14 ;  /* 0x000000000e007343 */ /* 0x024fea0003c00000 */
.L_x_16:
[----:B------:R-:W-:-:S13]  /*15b0*/  ISETP.NE.AND P0, PT, R172, 0x3, PT ;  /* 0x00000003ac00780c */ /* 0x000fda0003f05270 */
[----:B------:R-:W-:Y:S05]  /*15c0*/  @!P0 BRA `(.L_x_17) ;  /* 0x0000000000048947 */ /* 0x000fea0003800000 */
[----:B------:R-:W-:Y:S01]  /*15d0*/  BPT.TRAP 0x1 ;  /* 0x000000040000795c */ /* 0x000fe20000300000 */
.L_x_17:
[----:B------:R-:W-:Y:S02]  /*15e0*/  IMAD.U32 R3, RZ, RZ, UR38 ;  /* 0x00000026ff037e24 */ /* 0x000fe4000f8e00ff */
[----:B-1----:R-:W-:-:S03]  /*15f0*/  IMAD.U32 R0, RZ, RZ, UR39 ;  /* 0x00000027ff007e24 */ /* 0x002fc6000f8e00ff */
[----:B------:R-:W-:Y:S02]  /*1600*/  LEA R3, R3, UR41, 0x3 ;  /* 0x0000002903037c11 */ /* 0x000fe4000f8e18ff */
[----:B------:R-:W-:-:S04]  /*1610*/  SHF.L.U32 R0, R0, 0x1f, RZ ;  /* 0x0000001f00007819 */ /* 0x000fc800000006ff */
[----:B------:R1:W2:Y:S01]  /*1620*/  SYNCS.PHASECHK.TRANS64.TRYWAIT P1, [R3+URZ], R0 ;  /* 0x00000000030075a7 */ /* 0x0002a2000802017f */
[----:B------:R-:W-:Y:S05]  /*1630*/  @!P0 BRA `(.L_x_18) ;  /* 0x0000000000048947 */ /* 0x000fea0003800000 */
[----:B------:R-:W-:Y:S01]  /*1640*/  BPT.TRAP 0x1 ;  /* 0x000000040000795c */ /* 0x000fe20000300000 */
.L_x_18:
[----:B------:R-:W-:-:S05]  /*1650*/  IMAD.U32 R4, RZ, RZ, UR43 ;  /* 0x0000002bff047e24 */ /* 0x000fca000f8e00ff */
[----:B------:R-:W-:Y:S01]  /*1660*/  ISETP.GE.AND P2, PT, R4, 0x1, PT ;  /* 0x000000010400780c */ /* 0x000fe20003f46270 */
[----:B--2---:R-:W-:-:S12]  /*1670*/  @P1 BRA `(.L_x_19) ;  /* 0x0000000000081947 */ /* 0x004fd80003800000 */
[----:B------:R-:W2:Y:S02]  /*1680*/  SYNCS.PHASECHK.TRANS64.TRYWAIT P1, [R3+URZ], R0 ;  /* 0x00000000030075a7 */ /* 0x000ea4000802017f */
[----:B--2---:R-:W-:Y:S05]  /*1690*/  @!P1 BRA `(.L_x_20) ;  /* 0x0000009c00709947 */ /* 0x004fea0003800000 */
.L_x_19:
[----:B------:R-:W-:Y:S05]  /*16a0*/  WARPSYNC.ALL ;  /* 0x0000000000007948 */ /* 0x000fea0003800000 */
[----:B------:R-:W-:Y:S01]  /*16b0*/  UIADD3 UR4, UR41, 0x180, URZ ;  /* 0x0000018029047890 */ /* 0x000fe2000fffe03f */
[----:B------:R-:W-:Y:S01]  /*16c0*/  WARPGROUP.ARRIVE ;  /* 0x00000000000079c5 */ /* 0x000fe20000000000 */
[----:B------:R-:W-:Y:S02]  /*16d0*/  UIADD3 UR5, UR41, 0xa180, URZ ;  /* 0x0000a18029057890 */ /* 0x000fe4000fffe03f */
[----:B------:R-:W-:Y:S02]  /*16e0*/  USHF.R.U32.HI UR4, URZ, 0x4, UR4 ;  /* 0x000000043f047899 */ /* 0x000fe40008011604 */
[----:B------:R-:W-:-:S02]  /*16f0*/  USHF.R.U32.HI UR5, URZ, 0x4, UR5 ;  /* 0x000000043f057899 */ /* 0x000fc40008011605 */
[----:B------:R-:W-:Y:S02]  /*1700*/  ULOP3.LUT UR4, UR4, 0x3fff, URZ, 0xc0, !UPT ;  /* 0x00003fff04047892 */ /* 0x000fe4000f8ec03f */
[----:B------:R-:W-:Y:S02]  /*1710*/  ULOP3.LUT UR5, UR5, 0x3fff, URZ, 0xc0, !UPT ;  /* 0x00003fff05057892 */ /* 0x000fe4000f8ec03f */
[----:B------:R-:W-:Y:S02]  /*1720*/  ULOP3.LUT UR8, UR4, 0x10000, URZ, 0xfc, !UPT ;  /* 0x0001000004087892 */ /* 0x000fe4000f8efc3f */
[----:B------:R-:W-:Y:S02]  /*1730*/  ULOP3.LUT UR9, UR5, 0x10000, URZ, 0xfc, !UPT ;  /* 0x0001000005097892 */ /* 0x000fe4000f8efc3f */
[----:B------:R-:W-:Y:S02]  /*1740*/  ULEA UR10, UR38, UR8, 0x9 ;  /* 0x00000008260a7291 */ /* 0x000fe4000f8e483f */
[----:B------:R-:W-:Y:S01]  /*1750*/  ULEA UR11, UR38, UR9, 0xb ;  /* 0x00000009260b7291 */ /* 0x000fe2000f8e583f */
[----:B------:R-:W-:Y:S01]  /*1760*/  UMOV UR5, 0x40000040 ;  /* 0x4000004000057882 */ /* 0x000fe20000000000 */
[----:B------:R-:W-:-:S03]  /*1770*/  UMOV UR7, 0x40000040 ;  /* 0x4000004000077882 */ /* 0x000fc60000000000 */
[----:B------:R-:W-:Y:S02]  /*1780*/  UMOV UR4, UR10 ;  /* 0x0000000a00047c82 */ /* 0x000fe40008000000 */
[----:B------:R-:W-:Y:S02]  /*1790*/  UMOV UR6, UR11 ;  /* 0x0000000b00067c82 */ /* 0x000fe40008000000 */
[----:B------:R-:W-:Y:S01]  /*17a0*/  HGMMA.64x256x16.F32 R24, gdesc[UR4], RZ, !UPT, gsb0 ;  /* 0x03e00000041879f0 */ /* 0x000fe2000c0008ff */
[----:B------:R-:W-:Y:S02]  /*17b0*/  UIADD3 UR4, UR10, 0x2, URZ ;  /* 0x000000020a047890 */ /* 0x000fe4000fffe03f */
[----:B------:R-:W-:Y:S01]  /*17c0*/  UIADD3 UR6, UR11, 0x2, URZ ;  /* 0x000000020b067890 */ /* 0x000fe2000fffe03f */
[----:B------:R-:W-:Y:S01]  /*17d0*/  UMOV UR5, 0x40000040 ;  /* 0x4000004000057882 */ /* 0x000fe20000000000 */
[----:B------:R-:W-:Y:S01]  /*17e0*/  UMOV UR7, 0x40000040 ;  /* 0x4000004000077882 */ /* 0x000fe20000000000 */
[----:B------:R-:W-:-:S02]  /*17f0*/  WARPGROUP.DEPBAR.LE gsb0, 0x0 ;  /* 0x00008000000079c5 */ /* 0x000fc40000010000 */
[----:B------:R-:W-:-:S15]  /*1800*/  WARPGROUP.ARRIVE ;  /* 0x00000000000079c5 */ /* 0x000fde0000000000 */
[----:B------:R-:W-:-:S05]  /*1810*/  NOP ;  /* 0x0000000000007918 */ /* 0x000fca0000000000 */
[----:B------:R-:W-:Y:S01]  /*1820*/  HGMMA.64x256x16.F32 R24, gdesc[UR4], R24, gsb0 ;  /* 0x03e00000041879f0 */ /* 0x000fe20008000818 */
[----:B------:R-:W-:Y:S02]  /*1830*/  UIADD3 UR4, UR10, 0x4, URZ ;  /* 0x000000040a047890 */ /* 0x000fe4000fffe03f */
[----:B------:R-:W-:Y:S01]  /*1840*/  UIADD3 UR6, UR11, 0x4, URZ ;  /* 0x000000040b067890 */ /* 0x000fe2000fffe03f */
[----:B------:R-:W-:Y:S01]  /*1850*/  UMOV UR5, 0x40000040 ;  /* 0x4000004000057882 */ /* 0x000fe20000000000 */
[----:B------:R-:W-:Y:S01]  /*1860*/  UMOV UR7, 0x40000040 ;  /* 0x4000004000077882 */ /* 0x000fe20000000000 */
[----:B------:R-:W-:Y:S02]  /*1870*/  WARPGROUP.DEPBAR.LE gsb0, 0x0 ;  /* 0x00008000000079c5 */ /* 0x000fe40000010000 */
        /* <DEDUP_REMOVED lines=10> */
[----:B------:R-:W-:Y:S03]  /*1920*/  HGMMA.64x256x16.F32 R24, gdesc[UR4], R24, gsb0 ;  /* 0x03e00000041879f0 */ /* 0x000fe60008000818 */
[----:B------:R-:W-:Y:S02]  /*1930*/  WARPGROUP.DEPBAR.LE gsb0, 0x0 ;  /* 0x00008000000079c5 */ /* 0x000fe40000010000 */
[----:B------:R-:W-:Y:S05]  /*1940*/  @!P2 BRA `(.L_x_21) ;  /* 0x00000004001ca947 */ /* 0x000fea0003800000 */
[----:B------:R-:W-:Y:S01]  /*1950*/  UIADD3 UR4, UR38, 0x1, URZ ;  /* 0x0000000126047890 */ /* 0x000fe2000fffe03f */
[----:B-12---:R-:W-:Y:S01]  /*1960*/  IMAD.U32 R0, RZ, RZ, UR43 ;  /* 0x0000002bff007e24 */ /* 0x006fe2000f8e00ff */
[----:B------:R-:W-:Y:S02]  /*1970*/  UMOV UR11, UR38 ;  /* 0x00000026000b7c82 */ /* 0x000fe40008000000 */
[----:B------:R-:W-:-:S04]  /*1980*/  UISETP.NE.AND UP0, UPT, UR4, 0x5, UPT ;  /* 0x000000050400788c */ /* 0x000fc8000bf05270 */
[----:B------:R-:W-:Y:S02]  /*1990*/  USEL UR5, URZ, 0x1, UP0 ;  /* 0x000000013f057887 */ /* 0x000fe40008000000 */
[----:B------:R-:W-:Y:S02]  /*19a0*/  USEL UR10, UR4, URZ, UP0 ;  /* 0x0000003f040a7287 */ /* 0x000fe40008000000 */
[----:B------:R-:W-:-:S06]  /*19b0*/  ULOP3.LUT UR5, UR39, UR5, URZ, 0x3c, !UPT ;  /* 0x0000000527057292 */ /* 0x000fcc000f8e3c3f */
[----:B------:R-:W-:-:S07]  /*19c0*/  IMAD.U32 R5, RZ, RZ, UR5 ;  /* 0x00000005ff057e24 */ /* 0x000fce000f8e00ff */
.L_x_28:
[----:B-12---:R-:W-:Y:S05]  /*19d0*/  @!P0 BRA `(.L_x_22) ;  /* 0x0000000000048947 */ /* 0x006fea0003800000 */
[----:B------:R-:W-:Y:S01]  /*19e0*/  BPT.TRAP 0x1 ;  /* 0x000000040000795c */ /* 0x000fe20000300000 */
.L_x_22:
[----:B------:R-:W-:Y:S01]  /*19f0*/  ULEA UR4, UR10, UR41, 0x3 ;  /* 0x000000290a047291 */ /* 0x000fe2000f8e183f */
[----:B------:R-:W-:-:S08]  /*1a00*/  SHF.L.U32 R3, R5, 0x1f, RZ ;  /* 0x0000001f05037819 */ /* 0x000fd000000006ff */
[----:B------:R1:W2:Y:S01]  /*1a10*/  SYNCS.PHASECHK.TRANS64.TRYWAIT P1, [UR4], R3 ;  /* 0x00000003ff0075a7 */ /* 0x0002a20008020144 */
[----:B------:R-:W-:Y:S05]  /*1a20*/  @!P0 BRA `(.L_x_23) ;  /* 0x0000000000048947 */ /* 0x000fea0003800000 */
[----:B------:R-:W-:Y:S01]  /*1a30*/  BPT.TRAP 0x1 ;  /* 0x000000040000795c */ /* 0x000fe20000300000 */
.L_x_23:
[----:B--2---:R-:W-:Y:S05]  /*1a40*/  @P1 BRA `(.L_x_24) ;  /* 0x0000000000081947 */ /* 0x004fea0003800000 */
[----:B------:R-:W2:Y:S02]  /*1a50*/  SYNCS.PHASECHK.TRANS64.TRYWAIT P1, [UR4], R3 ;  /* 0x00000003ff0075a7 */ /* 0x000ea40008020144 */
[----:B--2---:R-:W-:Y:S05]  /*1a60*/  @!P1 BRA `(.L_x_25) ;  /* 0x0000009800909947 */ /* 0x004fea0003800000 */
.L_x_24:
[----:B------:R-:W-:Y:S01]  /*1a70*/  ULEA UR12, UR10, UR8, 0x9 ;  /* 0x000000080a0c7291 */ /* 0x000fe2000f8e483f */
[----:B------:R-:W-:Y:S01]  /*1a80*/  WARPGROUP.ARRIVE ;  /* 0x00000000000079c5 */ /* 0x000fe20000000000 */
[----:B------:R-:W-:Y:S01]  /*1a90*/  ULEA UR13, UR10, UR9, 0xb ;  /* 0x000000090a0d7291 */ /* 0x000fe2000f8e583f */
[----:B------:R-:W-:Y:S01]  /*1aa0*/  UMOV UR5, 0x40000040 ;  /* 0x4000004000057882 */ /* 0x000fe20000000000 */
[----:B------:R-:W-:-:S03]  /*1ab0*/  UMOV UR7, 0x40000040 ;  /* 0x4000004000077882 */ /* 0x000fc60000000000 */
[----:B------:R-:W-:Y:S02]  /*1ac0*/  UMOV UR4, UR12 ;  /* 0x0000000c00047c82 */ /* 0x000fe40008000000 */
[----:B------:R-:W-:Y:S02]  /*1ad0*/  UMOV UR6, UR13 ;  /* 0x0000000d00067c82 */ /* 0x000fe40008000000 */
[----:B------:R-:W-:Y:S01]  /*1ae0*/  HGMMA.64x256x16.F32 R24, gdesc[UR4], R24, gsb0 ;  /* 0x03e00000041879f0 */ /* 0x000fe20008000818 */
        /* <DEDUP_REMOVED lines=26> */
[----:B------:R-:W-:Y:S01]  /*1c90*/  BPT.TRAP 0x1 ;  /* 0x000000040000795c */ /* 0x000fe20000300000 */
.L_x_26:
[----:B------:R-:W-:Y:S01]  /*1ca0*/  ULEA UR4, UR11, UR41, 0x3 ;  /* 0x000000290b047291 */ /* 0x000fe2000f8e183f */
[----:B------:R-:W-:-:S03]  /*1cb0*/  ISETP.GT.U32.AND P1, PT, R16, 0x1, PT ;  /* 0x000000011000780c */ /* 0x000fc60003f24070 */
[----:B------:R-:W-:-:S04]  /*1cc0*/  UIADD3 UR4, UR4, 0x28, URZ ;  /* 0x0000002804047890 */ /* 0x000fc8000fffe03f */
[----:B------:R-:W-:-:S09]  /*1cd0*/  UPRMT UR4, URZ, 0x654, UR4 ;  /* 0x000006543f047896 */ /* 0x000fd20008000004 */
[----:B------:R-:W-:Y:S01]  /*1ce0*/  SYNCS.ARRIVE.TRANS64.RED.A1T0 RZ, [UR4], RZ ;  /* 0x000000ffffff79a7 */ /* 0x000fe20008100404 */
[----:B------:R-:W-:Y:S05]  /*1cf0*/  @P1 BRA `(.L_x_27) ;  /* 0x0000000000041947 */ /* 0x000fea0003800000 */
[----:B------:R-:W-:Y:S01]  /*1d00*/  BPT.TRAP 0x1 ;  /* 0x000000040000795c */ /* 0x000fe20000300000 */
.L_x_27:
[----:B------:R-:W-:Y:S01]  /*1d10*/  UIADD3 UR10, UR10, 0x1, URZ ;  /* 0x000000010a0a7890 */ /* 0x000fe2000fffe03f */
[C---:B------:R-:W-:Y:S01]  /*1d20*/  ISETP.GT.AND P1, PT, R0.reuse, 0x1, PT ;  /* 0x000000010000780c */ /* 0x040fe20003f24270 */
[----:B------:R-:W-:Y:S01]  /*1d30*/  UIADD3 UR11, UR11, 0x1, URZ ;  /* 0x000000010b0b7890 */ /* 0x000fe2000fffe03f */
[----:B------:R-:W-:Y:S01]  /*1d40*/  VIADD R0, R0, 0xffffffff ;  /* 0xffffffff00007836 */ /* 0x000fe20000000000 */
[----:B------:R-:W-:Y:S02]  /*1d50*/  UISETP.NE.AND UP0, UPT, UR10, 0x5, UPT ;  /* 0x000000050a00788c */ /* 0x000fe4000bf05270 */
[----:B------:R-:W-:Y:S02]  /*1d60*/  UISETP.NE.AND UP1, UPT, UR11, 0x5, UPT ;  /* 0x000000050b00788c */ /* 0x000fe4000bf25270 */
[----:B------:R-:W-:Y:S02]  /*1d70*/  USEL UR4, URZ, 0x1, UP0 ;  /* 0x000000013f047887 */ /* 0x000fe40008000000 */
[----:B------:R-:W-:-:S02]  /*1d80*/  USEL UR10, UR10, URZ, UP0 ;  /* 0x0000003f0a0a7287 */ /* 0x000fc40008000000 */
[----:B------:R-:W-:Y:S02]  /*1d90*/  USEL UR11, UR11, URZ, UP1 ;  /* 0x0000003f0b0b7287 */ /* 0x000fe40008800000 */
[----:B------:R-:W-:Y:S01]  /*1da0*/  LOP3.LUT R5, R5, UR4, RZ, 0x3c, !PT ;  /* 0x0000000405057c12 */ /* 0x000fe2000f8e3cff */
[----:B------:R-:W-:Y:S09]  /*1db0*/  @P1 BRA `(.L_x_28) ;  /* 0xfffffffc00041947 */ /* 0x000ff2000383ffff */
.L_x_21:
[----:B-12---:R-:W1:Y:S01]  /*1dc0*/  LDC R0, c[0x0][0x28c] ;  /* 0x0000a300ff007b82 */ /* 0x006e620000000800 */
[----:B------:R2:W-:Y:S01]  /*1dd0*/  SYNCS.ARRIVE.TRANS64.A1T0 RZ, [R158+UR45], RZ ;  /* 0x000000ff9eff79a7 */ /* 0x0005e2000810002d */
[----:B-1----:R-:W-:-:S13]  /*1de0*/  ISETP.GE.AND P1, PT, R0, 0x1, PT ;  /* 0x000000010000780c */ /* 0x002fda0003f26270 */
[----:B--2---:R-:W-:Y:S05]  /*1df0*/  @!P1 BRA `(.L_x_29) ;  /* 0x0000000000349947 */ /* 0x004fea0003800000 */
[----:B------:R-:W-:Y:S05]  /*1e00*/  @!P0 BRA `(.L_x_30) ;  /* 0x0000000000048947 */ /* 0x000fea0003800000 */
[----:B------:R-:W-:Y:S01]  /*1e10*/  BPT.TRAP 0x1 ;  /* 0x000000040000795c */ /* 0x000fe20000300000 */
.L_x_30:
[----:B------:R-:W-:Y:S01]  /*1e20*/  UIADD3 UR6, UR43, UR38, URZ ;  /* 0x000000262b067290 */ /* 0x000fe2000fffe03f */
[----:B------:R-:W-:-:S03]  /*1e30*/  ISETP.GT.U32.AND P0, PT, R16, 0x1, PT ;  /* 0x000000011000780c */ /* 0x000fc60003f04070 */
[----:B------:R-:W-:-:S04]  /*1e40*/  UIMAD.WIDE.U32 UR4, UR6, -0x33333333, URZ ;  /* 0xcccccccd060478a5 */ /* 0x000fc8000f8e003f */
[----:B------:R-:W-:-:S04]  /*1e50*/  USHF.R.U32.HI UR4, URZ, 0x2, UR5 ;  /* 0x000000023f047899 */ /* 0x000fc80008011605 */
[----:B------:R-:W-:-:S04]  /*1e60*/  UIMAD UR6, UR4, -0x5, UR6 ;  /* 0xfffffffb040678a4 */ /* 0x000fc8000f8e0206 */
[----:B------:R-:W-:-:S04]  /*1e70*/  ULEA UR6, UR6, UR41, 0x3 ;  /* 0x0000002906067291 */ /* 0x000fc8000f8e183f */
[----:B------:R-:W-:-:S04]  /*1e80*/  UIADD3 UR6, UR6, 0x28, URZ ;  /* 0x0000002806067890 */ /* 0x000fc8000fffe03f */
[----:B------:R-:W-:-:S09]  /*1e90*/  UPRMT UR6, URZ, 0x654, UR6 ;  /* 0x000006543f067896 */ /* 0x000fd20008000006 */
[----:B------:R-:W-:Y:S01]  /*1ea0*/  SYNCS.ARRIVE.TRANS64.RED.A1T0 RZ, [UR6], RZ ;  /* 0x000000ffffff79a7 */ /* 0x000fe20008100406 */
[----:B------:R-:W-:Y:S05]  /*1eb0*/  @P0 BRA `(.L_x_29) ;  /* 0x0000000000040947 */ /* 0x000fea0003800000 */
[----:B------:R-:W-:Y:S01]  /*1ec0*/  BPT.TRAP 0x1 ;  /* 0x000000040000795c */ /* 0x000fe20000300000 */
.L_x_29:
[----:B------:R-:W-:Y:S01]  /*1ed0*/  SHF.L.U32 R0, R173, 0x1f, RZ ;  /* 0x0000001fad007819 */ /* 0x000fe200000006ff */
[----:B------:R-:W-:Y:S01]  /*1ee0*/  UIADD3 UR38, UR44, UR38, URZ ;  /* 0x000000262c267290 */ /* 0x000fe2000fffe03f */
[----:B------:R-:W1:Y:S01]  /*1ef0*/  LDC R15, c[0x0][0x288] ;  /* 0x0000a200ff0f7b82 */ /* 0x000e620000000800 */
[----:B------:R-:W-:Y:S01]  /*1f00*/  UISETP.GE.U32.AND UP1, UPT, UR44, 0x5, UPT ;  /* 0x000000052c00788c */ /* 0x000fe2000bf26070 */
[----:B------:R-:W-:Y:S01]  /*1f10*/  IMAD.SHL.U32 R8, R156, 0x2, RZ ;  /* 0x000000029c087824 */ /* 0x000fe200078e00ff */
[----:B------:R-:W-:Y:S02]  /*1f20*/  UISETP.GT.U32.AND UP0, UPT, UR38, 0x4, UPT ;  /* 0x000000042600788c */ /* 0x000fe4000bf04070 */
[----:B------:R-:W-:Y:S02]  /*1f30*/  UIMAD.WIDE.U32 UR4, UR38, -0x33333333, URZ ;  /* 0xcccccccd260478a5 */ /* 0x000fe4000f8e003f */
[----:B------:R-:W-:Y:S01]  /*1f40*/  UISETP.LT.U32.AND UP0, UPT, UR44, 0x5, UP0 ;  /* 0x000000052c00788c */ /* 0x000fe20008701070 */
[----:B------:R-:W2:Y:S01]  /*1f50*/  SYNCS.PHASECHK.TRANS64.TRYWAIT P0, [R157+UR42+0x10], R0 ;  /* 0x000010009d0075a7 */ /* 0x000ea2000800016a */
[----:B------:R-:W-:Y:S01]  /*1f60*/  USHF.R.U32.HI UR4, URZ, 0x2, UR5 ;  /* 0x000000023f047899 */ /* 0x000fe20008011605 */
[----:B------:R-:W-:Y:S01]  /*1f70*/  SHF.R.S32.HI R9, RZ, 0x1f, R8 ;  /* 0x0000001fff097819 */ /* 0x000fe20000011408 */
[----:B------:R-:W-:-:S02]  /*1f80*/  USEL UR6, URZ, 0x1, !UP0 ;  /* 0x000000013f067887 */ /* 0x000fc4000c000000 */
[----:B------:R-:W-:Y:S02]  /*1f90*/  UIMAD UR38, UR4, -0x5, UR38 ;  /* 0xfffffffb042678a4 */ /* 0x000fe4000f8e0226 */
[----:B------:R-:W-:-:S04]  /*1fa0*/  ULOP3.LUT UR39, UR39, UR6, URZ, 0x3c, !UPT ;  /* 0x0000000627277292 */ /* 0x000fc8000f8e3c3f */
[----:B------:R-:W-:Y:S01]  /*1fb0*/  @UP1 ULOP3.LUT UR39, UR39, 0x1, UR4, 0x78, !UPT ;  /* 0x0000000127271892 */ /* 0x000fe2000f8e7804 */
[----:B-12---:R-:W-:Y:S11]  /*1fc0*/  @!P0 BRA `(.L_x_31) ;  /* 0x0000009400508947 */ /* 0x006ff60003800000 */
.L_x_314:
[----:B------:R-:W-:Y:S01]  /*1fd0*/  IMAD.SHL.U32 R14, R19, 0x40, RZ ;  /* 0x00000040130e7824 */ /* 0x000fe200078e00ff */
[----:B------:R-:W-:Y:S01]  /*1fe0*/  ULDC UR6, c[0x0][0x284] ;  /* 0x0000a10000067ab9 */ /* 0x000fe20000000800 */
[----:B0-----:R-:W-:Y:S01]  /*1ff0*/  IMAD.SHL.U32 R12, R22, 0x100, RZ ;  /* 0x00000100160c7824 */ /* 0x001fe200078e00ff */
[----:B------:R-:W-:Y:S01]  /*2000*/  SHF.R.S32.HI R165, RZ, 0x1f, R2 ;  /* 0x0000001fffa57819 */ /* 0x000fe20000011402 */
[----:B------:R-:W-:Y:S01]  /*2010*/  ULDC.64 UR4, c[0x0][0x5d0] ;  /* 0x0001740000047ab9 */ /* 0x000fe20000000a00 */
[----:B------:R-:W-:Y:S01]  /*2020*/  ISETP.GE.AND P0, PT, R14, UR6, PT ;  /* 0x000000060e007c0c */ /* 0x000fe2000bf06270 */
[----:B------:R-:W-:Y:S01]  /*2030*/  IMAD.WIDE.U32 R4, R2, UR4, R8 ;  /* 0x0000000402047c25 */ /* 0x000fe2000f8e0008 */
[----:B------:R-:W-:Y:S02]  /*2040*/  SHF.R.S32.HI R13, RZ, 0x1f, R12 ;  /* 0x0000001fff0d7819 */ /* 0x000fe4000001140c */
[C---:B------:R-:W-:Y:S01]  /*2050*/  ISETP.GE.OR P0, PT, R12.reuse, R15, P0 ;  /* 0x0000000f0c00720c */ /* 0x040fe20000706670 */
[----:B------:R-:W-:Y:S01]  /*2060*/  IMAD R3, R165, UR4, RZ ;  /* 0x00000004a5037c24 */ /* 0x000fe2000f8e02ff */
[----:B------:R-:W-:-:S03]  /*2070*/  IADD3 R6, P1, R12, R4, RZ ;  /* 0x000000040c067210 */ /* 0x000fc60007f3e0ff */
[----:B------:R-:W-:-:S05]  /*2080*/  IMAD R3, R2, UR5, R3 ;  /* 0x0000000502037c24 */ /* 0x000fca000f8e0203 */
[----:B------:R-:W-:-:S03]  /*2090*/  IADD3.X R7, R13, R5, R3, P1, !PT ;  /* 0x000000050d077210 */ /* 0x000fc60000ffe403 */
[----:B------:R-:W-:Y:S05]  /*20a0*/  @P0 BRA `(.L_x_32) ;  /* 0x0000007c000c0947 */ /* 0x000fea0003800000 */
[----:B------:R-:W0:Y:S01]  /*20b0*/  LDC.64 R10, c[0x0][0x5c8] ;  /* 0x00017200ff0a7b82 */ /* 0x000e220000000a00 */
[----:B-----5:R-:W-:Y:S01]  /*20c0*/  FSETP.NEU.AND P0, PT, R152, RZ, PT ;  /* 0x000000ff9800720b */ /* 0x020fe20003f0d000 */
[----:B------:R-:W-:Y:S01]  /*20d0*/  IMAD R3, R156, -0x2, R15 ;  /* 0xfffffffe9c037824 */ /* 0x000fe200078e020f */
[----:B------:R-:W-:Y:S01]  /*20e0*/  BSSY B0, `(.L_x_32) ;  /* 0x00007bf000007945 */ /* 0x000fe20003800000 */
[----:B------:R-:W-:-:S04]  /*20f0*/  IMAD.WIDE R162, R19, 0x40, R154 ;  /* 0x0000004013a27825 */ /* 0x000fc800078e029a */
[----:B-1----:R-:W-:Y:S02]  /*2100*/  IMAD.IADD R0, R3, 0x1, -R12 ;  /* 0x0000000103007824 */ /* 0x002fe400078e0a0c */
[----:B------:R-:W-:-:S03]  /*2110*/  IMAD.IADD R3, R161, 0x1, -R14 ;  /* 0x00000001a1037824 */ /* 0x000fc600078e0a0e */
[----:B------:R-:W-:-:S04]  /*2120*/  ISETP.GT.AND P2, PT, R0, RZ, PT ;  /* 0x000000ff0000720c */ /* 0x000fc80003f44270 */
[----:B------:R-:W-:Y:S01]  /*2130*/  ISETP.GT.AND P1, PT, R3, RZ, P2 ;  /* 0x000000ff0300720c */ /* 0x000fe20001724270 */
[-C--:B0-----:R-:W-:Y:S02]  /*2140*/  IMAD R4, R163, R10.reuse, RZ ;  /* 0x0000000aa3047224 */ /* 0x081fe400078e02ff */
[----:B------:R-:W-:-:S04]  /*2150*/  IMAD.WIDE.U32 R6, R162, R10, R6 ;  /* 0x0000000aa2067225 */ /* 0x000fc800078e0006 */
[----:B------:R-:W-:-:S04]  /*2160*/  IMAD R5, R162, R11, R4 ;  /* 0x0000000ba2057224 */ /* 0x000fc800078e0204 */
[----:B------:R-:W-:Y:S01]  /*2170*/  IMAD.IADD R179, R7, 0x1, R5 ;  /* 0x0000000107b37824 */ /* 0x000fe200078e0205 */
[----:B------:R-:W-:Y:S06]  /*2180*/  @!P0 BRA `(.L_x_33) ;  /* 0x0000005400a08947 */ /* 0x000fec0003800000 */
[----:B------:R-:W0:Y:S01]  /*2190*/  LDC.64 R20, c[0x0][0x5b8] ;  /* 0x00016e00ff147b82 */ /* 0x000e220000000a00 */
[----:B------:R-:W-:-:S07]  /*21a0*/  ULDC.64 UR4, c[0x0][0x5c0] ;  /* 0x0001700000047ab9 */ /* 0x000fce0000000a00 */
[----:B------:R-:W1:Y:S08]  /*21b0*/  LDC.64 R166, c[0x0][0x5b0] ;  /* 0x00016c00ffa67b82 */ /* 0x000e700000000a00 */
[----:B------:R-:W2:Y:S01]  /*21c0*/  LDC.64 R14, c[0x0][0x5a8] ;  /* 0x00016a00ff0e7b82 */ /* 0x000ea20000000a00 */
[-C--:B0-----:R-:W-:Y:S02]  /*21d0*/  IMAD R7, R165, R20.reuse, RZ ;  /* 0x00000014a5077224 */ /* 0x081fe400078e02ff */
[----:B------:R-:W-:-:S04]  /*21e0*/  IMAD.WIDE.U32 R4, R2, R20, R8 ;  /* 0x0000001402047225 */ /* 0x000fc800078e0008 */
[----:B------:R-:W-:Y:S01]  /*21f0*/  IMAD R175, R2, R21, R7 ;  /* 0x0000001502af7224 */ /* 0x000fe200078e0207 */
[----:B------:R-:W-:Y:S01]  /*2200*/  IADD3 R164, P0, R12, R4, RZ ;  /* 0x000000040ca47210 */ /* 0x000fe20007f1e0ff */
[----:B-1----:R-:W-:-:S03]  /*2210*/  IMAD R4, R163, R166, RZ ;  /* 0x000000a6a3047224 */ /* 0x002fc600078e02ff */
[----:B------:R-:W-:Y:S01]  /*2220*/  IADD3.X R165, R13, R5, R175, P0, !PT ;  /* 0x000000050da57210 */ /* 0x000fe200007fe4af */
[C---:B------:R-:W-:Y:S02]  /*2230*/  IMAD R177, R162.reuse, R167, R4 ;  /* 0x000000a7a2b17224 */ /* 0x040fe400078e0204 */
[----:B------:R-:W-:-:S04]  /*2240*/  IMAD.WIDE.U32 R4, R162, R166, R164 ;  /* 0x000000a6a2047225 */ /* 0x000fc800078e00a4 */
[----:B------:R-:W-:Y:S01]  /*2250*/  IMAD.IADD R5, R5, 0x1, R177 ;  /* 0x0000000105057824 */ /* 0x000fe200078e02b1 */
[----:B--2---:R-:W-:-:S04]  /*2260*/  LEA R168, P0, R4, R14, 0x1 ;  /* 0x0000000e04a87211 */ /* 0x004fc800078008ff */
[----:B------:R-:W-:-:S05]  /*2270*/  LEA.HI.X R169, R4, R15, R5, 0x1, P0 ;  /* 0x0000000f04a97211 */ /* 0x000fca00000f0c05 */
[----:B------:R0:W2:Y:S01]  /*2280*/  @P1 LDG.E.LTC128B.U16 R19, desc[UR36][R168.64] ;  /* 0x00000024a8131981 */ /* 0x0000a2000c1e1520 */
[----:B------:R-:W-:Y:S01]  /*2290*/  IMAD.WIDE.U32 R4, R162, R166, R12 ;  /* 0x000000a6a2047225 */ /* 0x000fe200078e000c */
[----:B------:R-:W-:Y:S02]  /*22a0*/  BSSY B1, `(.L_x_34) ;  /* 0x0000014000017945 */ /* 0x000fe40003800000 */
[----:B------:R-:W-:-:S04]  /*22b0*/  IADD3 R170, P0, R8, R4, RZ ;  /* 0x0000000408aa7210 */ /* 0x000fc80007f1e0ff */
[----:B------:R-:W-:Y:S01]  /*22c0*/  IADD3.X R171, R9, R177, R5, P0, !PT ;  /* 0x000000b109ab7210 */ /* 0x000fe200007fe405 */
[----:B0-----:R-:W-:Y:S01]  /*22d0*/  IMAD.SHL.U32 R168, R166, 0x8, RZ ;  /* 0x00000008a6a87824 */ /* 0x001fe200078e00ff */
[----:B------:R-:W-:Y:S02]  /*22e0*/  LEA R4, P0, R6, UR4, 0x1 ;  /* 0x0000000406047c11 */ /* 0x000fe4000f8008ff */
[----:B------:R-:W-:Y:S01]  /*22f0*/  SHF.L.U64.HI R169, R166, 0x3, R167 ;  /* 0x00000003a6a97819 */ /* 0x000fe200000102a7 */
[----:B------:R-:W-:Y:S01]  /*2300*/  IMAD.WIDE.U32 R170, R2, R20, R170 ;  /* 0x0000001402aa7225 */ /* 0x000fe200078e00aa */
[----:B------:R-:W-:Y:S02]  /*2310*/  LEA.HI.X R5, R6, UR5, R179, 0x1, P0 ;  /* 0x0000000506057c11 */ /* 0x000fe400080f0cb3 */
[----:B------:R-:W-:Y:S02]  /*2320*/  ISETP.GT.AND P0, PT, R0, 0x1, PT ;  /* 0x000000010000780c */ /* 0x000fe40003f04270 */
[----:B------:R-:W-:-:S02]  /*2330*/  LEA R6, P4, R170, R14, 0x1 ;  /* 0x0000000eaa067211 */ /* 0x000fc400078808ff */
[----:B------:R-:W-:Y:S01]  /*2340*/  ISETP.GT.AND P3, PT, R3, RZ, P0 ;  /* 0x000000ff0300720c */ /* 0x000fe20000764270 */
[----:B--2---:R-:W-:-:S05]  /*2350*/  HADD2.F32 R7, -RZ, R19.H0_H0 ;  /* 0x20000013ff077230 */ /* 0x004fca0000004100 */
[----:B------:R-:W-:-:S04]  /*2360*/  FMUL R7, R7, R152 ;  /* 0x0000009807077220 */ /* 0x000fc80000400000 */
[----:B------:R-:W-:-:S05]  /*2370*/  FFMA R7, R24, R153, R7 ;  /* 0x0000009918077223 */ /* 0x000fca0000000007 */
[----:B------:R-:W-:Y:S01]  /*2380*/  F2FP.F16.F32.PACK_AB R21, RZ, R7 ;  /* 0x00000007ff15723e */ /* 0x000fe200000000ff */
[----:B------:R-:W-:-:S04]  /*2390*/  IMAD.IADD R7, R175, 0x1, R171 ;  /* 0x00000001af077824 */ /* 0x000fc800078e02ab */
[----:B------:R0:W-:Y:S01]  /*23a0*/  @P1 STG.E.U16 desc[UR36][R4.64], R21 ;  /* 0x0000001504001986 */ /* 0x0001e2000c101524 */
[----:B------:R-:W-:Y:S01]  /*23b0*/  LEA.HI.X R7, R170, R15, R7, 0x1, P4 ;  /* 0x0000000faa077211 */ /* 0x000fe200020f0c07 */
[----:B------:R-:W-:Y:S06]  /*23c0*/  @!P3 BRA `(.L_x_35) ;  /* 0x000000000004b947 */ /* 0x000fec0003800000 */
[----:B------:R1:W5:Y:S02]  /*23d0*/  LDG.E.LTC128B.U16 R19, desc[UR36][R6.64+0x2] ;  /* 0x0000022406137981 */ /* 0x000364000c1e1520 */
.L_x_35:
[----:B------:R-:W-:Y:S05]  /*23e0*/  BSYNC B1 ;  /* 0x0000000000017941 */ /* 0x000fea0003800000 */
.L_x_34:
[----:B0----5:R-:W-:Y:S01]  /*23f0*/  HADD2.F32 R21, -RZ, R19.H0_H0 ;  /* 0x20000013ff157230 */ /* 0x021fe20000004100 */
[----:B------:R-:W-:Y:S01]  /*2400*/  ISETP.GT.AND P2, PT, R3, 0x8, P2 ;  /* 0x000000080300780c */ /* 0x000fe20001744270 */
[----:B------:R-:W-:-:S04]  /*2410*/  IMAD.WIDE.U32 R168, R162, R166, R168 ;  /* 0x000000a6a2a87225 */ /* 0x000fc800078e00a8 */
[----:B------:R-:W-:Y:S01]  /*2420*/  FMUL R22, R21, R152 ;  /* 0x0000009815167220 */ /* 0x000fe20000400000 */
[----:B------:R-:W-:Y:S01]  /*2430*/  IMAD.IADD R177, R177, 0x1, R169 ;  /* 0x00000001b1b17824 */ /* 0x000fe200078e02a9 */
[----:B------:R-:W-:Y:S02]  /*2440*/  IADD3 R21, P1, R164, R168, RZ ;  /* 0x000000a8a4157210 */ /* 0x000fe40007f3e0ff */
[----:B------:R-:W-:-:S03]  /*2450*/  FFMA R22, R25, R153, R22 ;  /* 0x0000009919167223 */ /* 0x000fc60000000016 */
[----:B------:R-:W-:Y:S01]  /*2460*/  IMAD.X R164, R177, 0x1, R165, P1 ;  /* 0x00000001b1a47824 */ /* 0x000fe200008e06a5 */
[C---:B------:R-:W-:Y:S02]  /*2470*/  LEA R24, P1, R21.reuse, R14, 0x1 ;  /* 0x0000000e15187211 */ /* 0x040fe400078208ff */
[----:B------:R-:W-:Y:S02]  /*2480*/  F2FP.F16.F32.PACK_AB R22, RZ, R22 ;  /* 0x00000016ff16723e */ /* 0x000fe400000000ff */
[----:B------:R-:W-:Y:S02]  /*2490*/  LEA.HI.X R25, R21, R15, R164, 0x1, P1 ;  /* 0x0000000f15197211 */ /* 0x000fe400008f0ca4 */
[----:B------:R-:W-:Y:S02]  /*24a0*/  PRMT R21, R22, 0x7610, R21 ;  /* 0x0000761016157816 */ /* 0x000fe40000000015 */
[----:B------:R-:W-:-:S03]  /*24b0*/  PRMT R22, R19, 0x7610, R22 ;  /* 0x0000761013167816 */ /* 0x000fc60000000016 */
[----:B------:R0:W-:Y:S04]  /*24c0*/  @P3 STG.E.U16 desc[UR36][R4.64+0x2], R21 ;  /* 0x0000021504003986 */ /* 0x0001e8000c101524 */
[----:B------:R-:W2:Y:S01]  /*24d0*/  @P2 LDG.E.LTC128B.U16 R22, desc[UR36][R24.64] ;  /* 0x0000002418162981 */ /* 0x000ea2000c1e1520 */
[----:B------:R-:W-:Y:S01]  /*24e0*/  IADD3 R8, P1, P3, R8, R168, R12 ;  /* 0x000000a808087210 */ /* 0x000fe20007b3e00c */
[----:B------:R-:W-:Y:S01]  /*24f0*/  BSSY B1, `(.L_x_36) ;  /* 0x0000011000017945 */ /* 0x000fe20003800000 */
[C---:B------:R-:W-:Y:S02]  /*2500*/  SHF.L.U64.HI R11, R10.reuse, 0x4, R11 ;  /* 0x000000040a0b7819 */ /* 0x040fe4000001020b */
[----:B------:R-:W-:Y:S02]  /*2510*/  IADD3.X R9, R9, R177, R13, P1, P3 ;  /* 0x000000b109097210 */ /* 0x000fe40000fe640d */
[----:B------:R-:W-:-:S02]  /*2520*/  LEA R10, P1, R10, R4, 0x4 ;  /* 0x000000040a0a7211 */ /* 0x000fc400078220ff */
[----:B------:R-:W-:Y:S01]  /*2530*/  ISETP.GT.AND P0, PT, R3, 0x8, P0 ;  /* 0x000000080300780c */ /* 0x000fe20000704270 */
[----:B0-----:R-:W-:-:S04]  /*2540*/  IMAD.WIDE.U32 R20, R2, R20, R8 ;  /* 0x0000001402147225 */ /* 0x001fc800078e0008 */
[----:B------:R-:W-:Y:S01]  /*2550*/  IMAD.X R11, R11, 0x1, R5, P1 ;  /* 0x000000010b0b7824 */ /* 0x000fe200008e0605 */
[----:B------:R-:W-:Y:S01]  /*2560*/  LEA R8, P3, R20, R14, 0x1 ;  /* 0x0000000e14087211 */ /* 0x000fe200078608ff */
[----:B------:R-:W-:-:S05]  /*2570*/  IMAD.IADD R2, R175, 0x1, R21 ;  /* 0x00000001af027824 */ /* 0x000fca00078e0215 */
[----:B------:R-:W-:Y:S01]  /*2580*/  LEA.HI.X R9, R20, R15, R2, 0x1, P3 ;  /* 0x0000000f14097211 */ /* 0x000fe200018f0c02 */
[----:B--2---:R-:W-:-:S05]  /*2590*/  HADD2.F32 R19, -RZ, R22.H0_H0 ;  /* 0x20000016ff137230 */ /* 0x004fca0000004100 */
[----:B------:R-:W-:-:S04]  /*25a0*/  FMUL R19, R19, R152 ;  /* 0x0000009813137220 */ /* 0x000fc80000400000 */
[----:B------:R-:W-:-:S05]  /*25b0*/  FFMA R19, R26, R153, R19 ;  /* 0x000000991a137223 */ /* 0x000fca0000000013 */
[----:B------:R-:W-:-:S05]  /*25c0*/  F2FP.F16.F32.PACK_AB R19, RZ, R19 ;  /* 0x00000013ff13723e */ /* 0x000fca00000000ff */
[----:B------:R0:W-:Y:S01]  /*25d0*/  @P2 STG.E.U16 desc[UR36][R10.64], R19 ;  /* 0x000000130a002986 */ /* 0x0001e2000c101524 */
[----:B------:R-:W-:Y:S05]  /*25e0*/  @!P0 BRA `(.L_x_37) ;  /* 0x0000000000048947 */ /* 0x000fea0003800000 */
[----:B------:R2:W5:Y:S02]  /*25f0*/  LDG.E.LTC128B.U16 R22, desc[UR36][R8.64+0x2] ;  /* 0x0000022408167981 */ /* 0x000564000c1e1520 */
.L_x_37:
[----:B------:R-:W-:Y:S05]  /*2600*/  BSYNC B1 ;  /* 0x0000000000017941 */ /* 0x000fea0003800000 */
.L_x_36:
[----:B-----5:R-:W-:Y:S01]  /*2610*/  HADD2.F32 R13, -RZ, R22.H0_H0 ;  /* 0x20000016ff0d7230 */ /* 0x020fe20000004100 */
[----:B------:R-:W-:Y:S01]  /*2620*/  ISETP.GT.AND P1, PT, R0, 0x8, PT ;  /* 0x000000080000780c */ /* 0x000fe20003f24270 */
[----:B------:R-:W-:Y:S03]  /*2630*/  BSSY B1, `(.L_x_38) ;  /* 0x0000008000017945 */ /* 0x000fe60003800000 */
[----:B------:R-:W-:Y:S01]  /*2640*/  FMUL R2, R13, R152 ;  /* 0x000000980d027220 */ /* 0x000fe20000400000 */
[----:B------:R-:W-:-:S03]  /*2650*/  ISETP.GT.AND P2, PT, R3, RZ, P1 ;  /* 0x000000ff0300720c */ /* 0x000fc60000f44270 */
[----:B------:R-:W-:-:S05]  /*2660*/  FFMA R2, R27, R153, R2 ;  /* 0x000000991b027223 */ /* 0x000fca0000000002 */
[----:B------:R-:W-:-:S05]  /*2670*/  F2FP.F16.F32.PACK_AB R2, RZ, R2 ;  /* 0x00000002ff02723e */ /* 0x000fca00000000ff */
[----:B------:R3:W-:Y:S01]  /*2680*/  @P0 STG.E.U16 desc[UR36][R10.64+0x2], R2 ;  /* 0x000002020a000986 */ /* 0x0007e2000c101524 */
[----:B------:R-:W-:Y:S05]  /*2690*/  @!P2 BRA `(.L_x_39) ;  /* 0x000000000004a947 */ /* 0x000fea0003800000 */
[----:B------:R4:W5:Y:S02]  /*26a0*/  LDG.E.LTC128B.U16 R22, desc[UR36][R6.64+0x10] ;  /* 0x0000102406167981 */ /* 0x000964000c1e1520 */
.L_x_39:
[----:B------:R-:W-:Y:S05]  /*26b0*/  BSYNC B1 ;  /* 0x0000000000017941 */ /* 0x000fea0003800000 */
.L_x_38:
        /* <DEDUP_REMOVED lines=10> */
.L_x_41:
[----:B------:R-:W-:Y:S05]  /*2760*/  BSYNC B1 ;  /* 0x0000000000017941 */ /* 0x000fea0003800000 */
.L_x_40:
[----:B0----5:R-:W-:Y:S01]  /*2770*/  HADD2.F32 R13, -RZ, R22.H0_H0 ;  /* 0x20000016ff0d7230 */ /* 0x021fe20000004100 */
[----:B------:R-:W-:Y:S01]  /*2780*/  ISETP.GT.AND P1, PT, R3, 0x8, P1 ;  /* 0x000000080300780c */ /* 0x000fe20000f24270 */
[----:B------:R-:W-:Y:S03]  /*2790*/  BSSY B1, `(.L_x_42) ;  /* 0x0000007000017945 */ /* 0x000fe60003800000 */
[----:B---3--:R-:W-:-:S04]  /*27a0*/  FMUL R2, R13, R152 ;  /* 0x000000980d027220 */ /* 0x008fc80000400000 */
[----:B------:R-:W-:-:S05]  /*27b0*/  FFMA R2, R29, R153, R2 ;  /* 0x000000991d027223 */ /* 0x000fca0000000002 */
[----:B------:R-:W-:-:S05]  /*27c0*/  F2FP.F16.F32.PACK_AB R2, RZ, R2 ;  /* 0x00000002ff02723e */ /* 0x000fca00000000ff */
[----:B------:R0:W-:Y:S01]  /*27d0*/  @P3 STG.E.U16 desc[UR36][R4.64+0x12], R2 ;  /* 0x0000120204003986 */ /* 0x0001e2000c101524 */
[----:B------:R-:W-:Y:S05]  /*27e0*/  @!P1 BRA `(.L_x_43) ;  /* 0x0000000000049947 */ /* 0x000fea0003800000 */
[----:B------:R3:W5:Y:S02]  /*27f0*/  LDG.E.LTC128B.U16 R22, desc[UR36][R8.64+0x10] ;  /* 0x0000102408167981 */ /* 0x000764000c1e1520 */
.L_x_43:
[----:B------:R-:W-:Y:S05]  /*2800*/  BSYNC B1 ;  /* 0x0000000000017941 */ /* 0x000fea0003800000 */
.L_x_42:
[----:B-----5:R-:W-:Y:S01]  /*2810*/  HADD2.F32 R13, -RZ, R22.H0_H0 ;  /* 0x20000016ff0d7230 */ /* 0x020fe20000004100 */
[----:B------:R-:W-:Y:S01]  /*2820*/  ISETP.GT.AND P0, PT, R3, 0x8, P0 ;  /* 0x000000080300780c */ /* 0x000fe20000704270 */
[----:B------:R-:W-:Y:S03]  /*2830*/  BSSY B1, `(.L_x_44) ;  /* 0x0000007000017945 */ /* 0x000fe60003800000 */
[----:B------:R-:W-:-:S04]  /*2840*/  FMUL R13, R13, R152 ;  /* 0x000000980d0d7220 */ /* 0x000fc80000400000 */
[----:B------:R-:W-:-:S05]  /*2850*/  FFMA R13, R30, R153, R13 ;  /* 0x000000991e0d7223 */ /* 0x000fca000000000d */
[----:B------:R-:W-:-:S05]  /*2860*/  F2FP.F16.F32.PACK_AB R13, RZ, R13 ;  /* 0x0000000dff0d723e */ /* 0x000fca00000000ff */
[----:B------:R0:W-:Y:S01]  /*2870*/  @P1 STG.E.U16 desc[UR36][R10.64+0x10], R13 ;  /* 0x0000100d0a001986 */ /* 0x0001e2000c101524 */
[----:B------:R-:W-:Y:S05]  /*2880*/  @!P0 BRA `(.L_x_45) ;  /* 0x0000000000048947 */ /* 0x000fea0003800000 */
[----:B------:R0:W5:Y:S02]  /*2890*/  LDG.E.LTC128B.U16 R22, desc[UR36][R8.64+0x12] ;  /* 0x0000122408167981 */ /* 0x000164000c1e1520 */
.L_x_45:
[----:B------:R-:W-:Y:S05]  /*28a0*/  BSYNC B1 ;  /* 0x0000000000017941 */ /* 0x000fea0003800000 */
.L_x_44:
[----:B0----5:R-:W-:Y:S01]  /*28b0*/  HADD2.F32 R13, -RZ, R22.H0_H0 ;  /* 0x20000016ff0d7230 */ /* 0x021fe20000004100 */
        /* <DEDUP_REMOVED lines=9> */
.L_x_47:
[----:B------:R-:W-:Y:S05]  /*2950*/  BSYNC B1 ;  /* 0x0000000000017941 */ /* 0x000fea0003800000 */
.L_x_46:
        /* <DEDUP_REMOVED lines=10> */
.L_x_49:
[----:B------:R-:W-:Y:S05]  /*2a00*/  BSYNC B1 ;  /* 0x0000000000017941 */ /* 0x000fea0003800000 */
.L_x_48:
[----:B0----5:R-:W-:Y:S01]  /*2a10*/  HADD2.F32 R13, -RZ, R22.H0_H0 ;  /* 0x20000016ff0d7230 */ /* 0x021fe20000004100 */
        /* <DEDUP_REMOVED lines=8> */
.L_x_51:
[----:B------:R-:W-:Y:S05]  /*2aa0*/  BSYNC B1 ;  /* 0x0000000000017941 */ /* 0x000fea0003800000 */
.L_x_50:
        /* <DEDUP_REMOVED lines=9> */
.L_x_53:
[----:B------:R-:W-:Y:S05]  /*2b40*/  BSYNC B1 ;  /* 0x0000000000017941 */ /* 0x000fea0003800000 */
.L_x_52:
        /* <DEDUP_REMOVED lines=10> */
.L_x_55:
[----:B------:R-:W-:Y:S05]  /*2bf0*/  BSYNC B1 ;  /* 0x0000000000017941 */ /* 0x000fea0003800000 */
.L_x_54:
        /* <DEDUP_REMOVED lines=10> */
.L_x_57:
[----:B------:R-:W-:Y:S05]  /*2ca0*/  BSYNC B1 ;  /* 0x0000000000017941 */ /* 0x000fea0003800000 */
.L_x_56:
        /* <DEDUP_REMOVED lines=9> */
.L_x_59:
[----:B------:R-:W-:Y:S05]  /*2d40*/  BSYNC B1 ;  /* 0x0000000000017941 */ /* 0x000fea0003800000 */
.L_x_58:
        /* <DEDUP_REMOVED lines=9> */
.L_x_61:
[----:B------:R-:W-:Y:S05]  /*2de0*/  BSYNC B1 ;  /* 0x0000000000017941 */ /* 0x000fea0003800000 */
.L_x_60:
        /* <DEDUP_REMOVED lines=10> */
.L_x_63:
[----:B------:R-:W-:Y:S05]  /*2e90*/  BSYNC B1 ;  /* 0x0000000000017941 */ /* 0x000fea0003800000 */
.L_x_62:
        /* <DEDUP_REMOVED lines=10> */
.L_x_65:
[----:B------:R-:W-:Y:S05]  /*2f40*/  BSYNC B1 ;  /* 0x0000000000017941 */ /* 0x000fea0003800000 */
.L_x_64:
        /* <DEDUP_REMOVED lines=9> */
.L_x_67:
[----:B------:R-:W-:Y:S05]  /*2fe0*/  BSYNC B1 ;  /* 0x0000000000017941 */ /* 0x000fea0003800000 */
.L_x_66:
        /* <DEDUP_REMOVED lines=9> */
.L_x_69:
[----:B------:R-:W-:Y:S05]  /*3080*/  BSYNC B1 ;  /* 0x0000000000017941 */ /* 0x000fea0003800000 */
.L_x_68:
        /* <DEDUP_REMOVED lines=10> */
.L_x_71:
[----:B------:R-:W-:Y:S05]  /*3130*/  BSYNC B1 ;  /* 0x0000000000017941 */ /* 0x000fea0003800000 */
.L_x_70:
        /* <DEDUP_REMOVED lines=10> */
.L_x_73:
[----:B------:R-:W-:Y:S05]  /*31e0*/  BSYNC B1 ;  /* 0x0000000000017941 */ /* 0x000fea0003800000 */
.L_x_72:
        /* <DEDUP_REMOVED lines=9> */
.L_x_75:
[----:B------:R-:W-:Y:S05]  /*3280*/  BSYNC B1 ;  /* 0x0000000000017941 */ /* 0x000fea0003800000 */
.L_x_74:
        /* <DEDUP_REMOVED lines=9> */
.L_x_77:
[----:B------:R-:W-:Y:S05]  /*3320*/  BSYNC B1 ;  /* 0x0000000000017941 */ /* 0x000fea0003800000 */
.L_x_76:
        /* <DEDUP_REMOVED lines=10> */
.L_x_79:
[----:B------:R-:W-:Y:S05]  /*33d0*/  BSYNC B1 ;  /* 0x0000000000017941 */ /* 0x000fea0003800000 */
.L_x_78:
        /* <DEDUP_REMOVED lines=10> */
.L_x_81:
[----:B------:R-:W-:Y:S05]  /*3480*/  BSYNC B1 ;  /* 0x0000000000017941 */ /* 0x000fea0003800000 */
.L_x_80:
        /* <DEDUP_REMOVED lines=9> */
.L_x_83:
[----:B------:R-:W-:Y:S05]  /*3520*/  BSYNC B1 ;  /* 0x0000000000017941 */ /* 0x000fea0003800000 */
.L_x_82:
        /* <DEDUP_REMOVED lines=9> */
.L_x_85:
[----:B------:R-:W-:Y:S05]  /*35c0*/  BSYNC B1 ;  /* 0x0000000000017941 */ /* 0x000fea0003800000 */
.L_x_84:
        /* <DEDUP_REMOVED lines=10> */
.L_x_87:
[----:B------:R-:W-:Y:S05]  /*3670*/  BSYNC B1 ;  /* 0x0000000000017941 */ /* 0x000fea0003800000 */
.L_x_86:
        /* <DEDUP_REMOVED lines=10> */
.L_x_89:
[----:B------:R-:W-:Y:S05]  /*3720*/  BSYNC B1 ;  /* 0x0000000000017941 */ /* 0x000fea0003800000 */
.L_x_88:
        /* <DEDUP_REMOVED lines=9> */
.L_x_91:
[----:B------:R-:W-:Y:S05]  /*37c0*/  BSYNC B1 ;  /* 0x0000000000017941 */ /* 0x000fea0003800000 */
.L_x_90:
        /* <DEDUP_REMOVED lines=9> */
.L_x_93:
[----:B------:R-:W-:Y:S05]  /*3860*/  BSYNC B1 ;  /* 0x0000000000017941 */ /* 0x000fea0003800000 */
.L_x_92:
        /* <DEDUP_REMOVED lines=10> */
.L_x_95:
[----:B------:R-:W-:Y:S05]  /*3910*/  BSYNC B1 ;  /* 0x0000000000017941 */ /* 0x000fea0003800000 */
.L_x_94:
        /* <DEDUP_REMOVED lines=10> */
.L_x_97:
[----:B------:R-:W-:Y:S05]  /*39c0*/  BSYNC B1 ;  /* 0x0000000000017941 */ /* 0x000fea0003800000 */
.L_x_96:
        /* <DEDUP_REMOVED lines=9> */
.L_x_99:
[----:B------:R-:W-:Y:S05]  /*3a60*/  BSYNC B1 ;  /* 0x0000000000017941 */ /* 0x000fea0003800000 */
.L_x_98:
        /* <DEDUP_REMOVED lines=9> */
.L_x_101:
[----:B------:R-:W-:Y:S05]  /*3b00*/  BSYNC B1 ;  /* 0x0000000000017941 */ /* 0x000fea0003800000 */
.L_x_100:
        /* <DEDUP_REMOVED lines=10> */
.L_x_103:
[----:B------:R-:W-:Y:S05]  /*3bb0*/  BSYNC B1 ;  /* 0x0000000000017941 */ /* 0x000fea0003800000 */
.L_x_102:
        /* <DEDUP_REMOVED lines=10> */
.L_x_105:
[----:B------:R-:W-:Y:S05]  /*3c60*/  BSYNC B1 ;  /* 0x0000000000017941 */ /* 0x000fea0003800000 */
.L_x_104:
        /* <DEDUP_REMOVED lines=9> */
.L_x_107:
[----:B------:R-:W-:Y:S05]  /*3d00*/  BSYNC B1 ;  /* 0x0000000000017941 */ /* 0x000fea0003800000 */
.L_x_106:
        /* <DEDUP_REMOVED lines=9> */
.L_x_109:
[----:B------:R-:W-:Y:S05]  /*3da0*/  BSYNC B1 ;  /* 0x0000000000017941 */ /* 0x000fea0003800000 */
.L_x_108:
        /* <DEDUP_REMOVED lines=10> */
.L_x_111:
[----:B------:R-:W-:Y:S05]  /*3e50*/  BSYNC B1 ;  /* 0x0000000000017941 */ /* 0x000fea0003800000 */
.L_x_110:
        /* <DEDUP_REMOVED lines=10> */
.L_x_113:
[----:B------:R-:W-:Y:S05]  /*3f00*/  BSYNC B1 ;  /* 0x0000000000017941 */ /* 0x000fea0003800000 */
.L_x_112:
        /* <DEDUP_REMOVED lines=9> */
.L_x_115:
[----:B------:R-:W-:Y:S05]  /*3fa0*/  BSYNC B1 ;  /* 0x0000000000017941 */ /* 0x000fea0003800000 */
.L_x_114:
        /* <DEDUP_REMOVED lines=9> */
.L_x_117:
[----:B------:R-:W-:Y:S05]  /*4040*/  BSYNC B1 ;  /* 0x0000000000017941 */ /* 0x000fea0003800000 */
.L_x_116:
        /* <DEDUP_REMOVED lines=10> */
.L_x_119:
[----:B------:R-:W-:Y:S05]  /*40f0*/  BSYNC B1 ;  /* 0x0000000000017941 */ /* 0x000fea0003800000 */
.L_x_118:
        /* <DEDUP_REMOVED lines=10> */
.L_x_121:
[----:B------:R-:W-:Y:S05]  /*41a0*/  BSYNC B1 ;  /* 0x0000000000017941 */ /* 0x000fea0003800000 */
.L_x_120:
        /* <DEDUP_REMOVED lines=9> */
.L_x_123:
[----:B------:R-:W-:Y:S05]  /*4240*/  BSYNC B1 ;  /* 0x0000000000017941 */ /* 0x000fea0003800000 */
.L_x_122:
        /* <DEDUP_REMOVED lines=9> */
.L_x_125:
[----:B------:R-:W-:Y:S05]  /*42e0*/  BSYNC B1 ;  /* 0x0000000000017941 */ /* 0x000fea0003800000 */
.L_x_124:
        /* <DEDUP_REMOVED lines=10> */
.L_x_127:
[----:B------:R-:W-:Y:S05]  /*4390*/  BSYNC B1 ;  /* 0x0000000000017941 */ /* 0x000fea0003800000 */
.L_x_126:
        /* <DEDUP_REMOVED lines=10> */
.L_x_129:
[----:B------:R-:W-:Y:S05]  /*4440*/  BSYNC B1 ;  /* 0x0000000000017941 */ /* 0x000fea0003800000 */
.L_x_128:
        /* <DEDUP_REMOVED lines=9> */
.L_x_131:
[----:B------:R-:W-:Y:S05]  /*44e0*/  BSYNC B1 ;  /* 0x0000000000017941 */ /* 0x000fea0003800000 */
.L_x_130:
        /* <DEDUP_REMOVED lines=9> */
.L_x_133:
[----:B------:R-:W-:Y:S05]  /*4580*/  BSYNC B1 ;  /* 0x0000000000017941 */ /* 0x000fea0003800000 */
.L_x_132:
        /* <DEDUP_REMOVED lines=10> */
.L_x_135:
[----:B------:R-:W-:Y:S05]  /*4630*/  BSYNC B1 ;  /* 0x0000000000017941 */ /* 0x000fea0003800000 */
.L_x_134:
        /* <DEDUP_REMOVED lines=10> */
.L_x_137:
[----:B------:R-:W-:Y:S05]  /*46e0*/  BSYNC B1 ;  /* 0x0000000000017941 */ /* 0x000fea0003800000 */
.L_x_136:
        /* <DEDUP_REMOVED lines=9> */
.L_x_139:
[----:B------:R-:W-:Y:S05]  /*4780*/  BSYNC B1 ;  /* 0x0000000000017941 */ /* 0x000fea0003800000 */
.L_x_138:
        /* <DEDUP_REMOVED lines=9> */
.L_x_141:
[----:B------:R-:W-:Y:S05]  /*4820*/  BSYNC B1 ;  /* 0x0000000000017941 */ /* 0x000fea0003800000 */
.L_x_140:
        /* <DEDUP_REMOVED lines=10> */
.L_x_143:
[----:B------:R-:W-:Y:S05]  /*48d0*/  BSYNC B1 ;  /* 0x0000000000017941 */ /* 0x000fea0003800000 */
.L_x_142:
        /* <DEDUP_REMOVED lines=10> */
.L_x_145:
[----:B------:R-:W-:Y:S05]  /*4980*/  BSYNC B1 ;  /* 0x0000000000017941 */ /* 0x000fea0003800000 */
.L_x_144:
        /* <DEDUP_REMOVED lines=9> */
.L_x_147:
[----:B------:R-:W-:Y:S05]  /*4a20*/  BSYNC B1 ;  /* 0x0000000000017941 */ /* 0x000fea0003800000 */
.L_x_146:
        /* <DEDUP_REMOVED lines=9> */
.L_x_149:
[----:B------:R-:W-:Y:S05]  /*4ac0*/  BSYNC B1 ;  /* 0x0000000000017941 */ /* 0x000fea0003800000 */
.L_x_148:
        /* <DEDUP_REMOVED lines=10> */
.L_x_151:
[----:B------:R-:W-:Y:S05]  /*4b70*/  BSYNC B1 ;  /* 0x0000000000017941 */ /* 0x000fea0003800000 */
.L_x_150:
        /* <DEDUP_REMOVED lines=10> */
.L_x_153:
[----:B------:R-:W-:Y:S05]  /*4c20*/  BSYNC B1 ;  /* 0x0000000000017941 */ /* 0x000fea0003800000 */
.L_x_152:
        /* <DEDUP_REMOVED lines=9> */
.L_x_155:
[----:B------:R-:W-:Y:S05]  /*4cc0*/  BSYNC B1 ;  /* 0x0000000000017941 */ /* 0x000fea0003800000 */
.L_x_154:
        /* <DEDUP_REMOVED lines=9> */
.L_x_157:
[----:B------:R-:W-:Y:S05]  /*4d60*/  BSYNC B1 ;  /* 0x0000000000017941 */ /* 0x000fea0003800000 */
.L_x_156:
        /* <DEDUP_REMOVED lines=10> */
.L_x_159:
[----:B------:R-:W-:Y:S05]  /*4e10*/  BSYNC B1 ;  /* 0x0000000000017941 */ /* 0x000fea0003800000 */
.L_x_158:
        /* <DEDUP_REMOVED lines=10> */
.L_x_161:
[----:B------:R-:W-:Y:S05]  /*4ec0*/  BSYNC B1 ;  /* 0x0000000000017941 */ /* 0x000fea0003800000 */
.L_x_160:
        /* <DEDUP_REMOVED lines=9> */
.L_x_163:
[----:B------:R-:W-:Y:S05]  /*4f60*/  BSYNC B1 ;  /* 0x0000000000017941 */ /* 0x000fea0003800000 */
.L_x_162:
        /* <DEDUP_REMOVED lines=9> */
.L_x_165:
[----:B------:R-:W-:Y:S05]  /*5000*/  BSYNC B1 ;  /* 0x0000000000017941 */ /* 0x000fea0003800000 */
.L_x_164:
        /* <DEDUP_REMOVED lines=10> */
.L_x_167:
[----:B------:R-:W-:Y:S05]  /*50b0*/  BSYNC B1 ;  /* 0x0000000000017941 */ /* 0x000fea0003800000 */
.L_x_166:
        /* <DEDUP_REMOVED lines=10> */
.L_x_169:
[----:B------:R-:W-:Y:S05]  /*5160*/  BSYNC B1 ;  /* 0x0000000000017941 */ /* 0x000fea0003800000 */
.L_x_168:
        /* <DEDUP_REMOVED lines=9> */
.L_x_171:
[----:B------:R-:W-:Y:S05]  /*5200*/  BSYNC B1 ;  /* 0x0000000000017941 */ /* 0x000fea0003800000 */
.L_x_170:
        /* <DEDUP_REMOVED lines=9> */
.L_x_173:
[----:B------:R-:W-:Y:S05]  /*52a0*/  BSYNC B1 ;  /* 0x0000000000017941 */ /* 0x000fea0003800000 */
.L_x_172:
        /* <DEDUP_REMOVED lines=10> */
.L_x_175:
[----:B------:R-:W-:Y:S05]  /*5350*/  BSYNC B1 ;  /* 0x0000000000017941 */ /* 0x000fea0003800000 */
.L_x_174:
        /* <DEDUP_REMOVED lines=10> */
.L_x_177:
[----:B------:R-:W-:Y:S05]  /*5400*/  BSYNC B1 ;  /* 0x0000000000017941 */ /* 0x000fea0003800000 */
.L_x_176:
        /* <DEDUP_REMOVED lines=9> */
.L_x_179:
[----:B------:R-:W-:Y:S05]  /*54a0*/  BSYNC B1 ;  /* 0x0000000000017941 */ /* 0x000fea0003800000 */
.L_x_178:
        /* <DEDUP_REMOVED lines=9> */
.L_x_181:
[----:B------:R-:W-:Y:S05]  /*5540*/  BSYNC B1 ;  /* 0x0000000000017941 */ /* 0x000fea0003800000 */
.L_x_180:
        /* <DEDUP_REMOVED lines=10> */
.L_x_183:
[----:B------:R-:W-:Y:S05]  /*55f0*/  BSYNC B1 ;  /* 0x0000000000017941 */ /* 0x000fea0003800000 */
.L_x_182:
        /* <DEDUP_REMOVED lines=10> */
.L_x_185:
[----:B------:R-:W-:Y:S05]  /*56a0*/  BSYNC B1 ;  /* 0x0000000000017941 */ /* 0x000fea0003800000 */
.L_x_184:
        /* <DEDUP_REMOVED lines=9> */
.L_x_187:
[----:B------:R-:W-:Y:S05]  /*5740*/  BSYNC B1 ;  /* 0x0000000000017941 */ /* 0x000fea0003800000 */
.L_x_186:
        /* <DEDUP_REMOVED lines=9> */
.L_x_189:
[----:B------:R-:W-:Y:S05]  /*57e0*/  BSYNC B1 ;  /* 0x0000000000017941 */ /* 0x000fea0003800000 */
.L_x_188:
        /* <DEDUP_REMOVED lines=10> */
.L_x_191:
[----:B------:R-:W-:Y:S05]  /*5890*/  BSYNC B1 ;  /* 0x0000000000017941 */ /* 0x000fea0003800000 */
.L_x_190:
        /* <DEDUP_REMOVED lines=10> */
.L_x_193:
[----:B------:R-:W-:Y:S05]  /*5940*/  BSYNC B1 ;  /* 0x0000000000017941 */ /* 0x000fea0003800000 */
.L_x_192:
        /* <DEDUP_REMOVED lines=9> */
.L_x_195:
[----:B------:R-:W-:Y:S05]  /*59e0*/  BSYNC B1 ;  /* 0x0000000000017941 */ /* 0x000fea0003800000 */
.L_x_194:
        /* <DEDUP_REMOVED lines=9> */
.L_x_197:
[----:B------:R-:W-:Y:S05]  /*5a80*/  BSYNC B1 ;  /* 0x0000000000017941 */ /* 0x000fea0003800000 */
.L_x_196:
        /* <DEDUP_REMOVED lines=10> */
.L_x_199:
[----:B------:R-:W-:Y:S05]  /*5b30*/  BSYNC B1 ;  /* 0x0000000000017941 */ /* 0x000fea0003800000 */
.L_x_198:
        /* <DEDUP_REMOVED lines=10> */
.L_x_201:
[----:B------:R-:W-:Y:S05]  /*5be0*/  BSYNC B1 ;  /* 0x0000000000017941 */ /* 0x000fea0003800000 */
.L_x_200:
        /* <DEDUP_REMOVED lines=9> */
.L_x_203:
[----:B------:R-:W-:Y:S05]  /*5c80*/  BSYNC B1 ;  /* 0x0000000000017941 */ /* 0x000fea0003800000 */
.L_x_202:
        /* <DEDUP_REMOVED lines=9> */
.L_x_205:
[----:B------:R-:W-:Y:S05]  /*5d20*/  BSYNC B1 ;  /* 0x0000000000017941 */ /* 0x000fea0003800000 */
.L_x_204:
        /* <DEDUP_REMOVED lines=10> */
.L_x_207:
[----:B------:R-:W-:Y:S05]  /*5dd0*/  BSYNC B1 ;  /* 0x0000000000017941 */ /* 0x000fea0003800000 */
.L_x_206:
        /* <DEDUP_REMOVED lines=10> */
.L_x_209:
[----:B------:R-:W-:Y:S05]  /*5e80*/  BSYNC B1 ;  /* 0x0000000000017941 */ /* 0x000fea0003800000 */
.L_x_208:
        /* <DEDUP_REMOVED lines=9> */
.L_x_211:
[----:B------:R-:W-:Y:S05]  /*5f20*/  BSYNC B1 ;  /* 0x0000000000017941 */ /* 0x000fea0003800000 */
.L_x_210:
        /* <DEDUP_REMOVED lines=9> */
.L_x_213:
[----:B------:R-:W-:Y:S05]  /*5fc0*/  BSYNC B1 ;  /* 0x0000000000017941 */ /* 0x000fea0003800000 */
.L_x_212:
        /* <DEDUP_REMOVED lines=10> */
.L_x_215:
[----:B------:R-:W-:Y:S05]  /*6070*/  BSYNC B1 ;  /* 0x0000000000017941 */ /* 0x000fea0003800000 */
.L_x_214:
        /* <DEDUP_REMOVED lines=10> */
.L_x_217:
[----:B------:R-:W-:Y:S05]  /*6120*/  BSYNC B1 ;  /* 0x0000000000017941 */ /* 0x000fea0003800000 */
.L_x_216:
        /* <DEDUP_REMOVED lines=9> */
.L_x_219:
[----:B------:R-:W-:Y:S05]  /*61c0*/  BSYNC B1 ;  /* 0x0000000000017941 */ /* 0x000fea0003800000 */
.L_x_218:
        /* <DEDUP_REMOVED lines=9> */
.L_x_221:
[----:B------:R-:W-:Y:S05]  /*6260*/  BSYNC B1 ;  /* 0x0000000000017941 */ /* 0x000fea0003800000 */
.L_x_220:
        /* <DEDUP_REMOVED lines=10> */
.L_x_223:
[----:B------:R-:W-:Y:S05]  /*6310*/  BSYNC B1 ;  /* 0x0000000000017941 */ /* 0x000fea0003800000 */
.L_x_222:
        /* <DEDUP_REMOVED lines=10> */
.L_x_225:
[----:B------:R-:W-:Y:S05]  /*63c0*/  BSYNC B1 ;  /* 0x0000000000017941 */ /* 0x000fea0003800000 */
.L_x_224:
        /* <DEDUP_REMOVED lines=9> */
.L_x_227:
[----:B------:R-:W-:Y:S05]  /*6460*/  BSYNC B1 ;  /* 0x0000000000017941 */ /* 0x000fea0003800000 */
.L_x_226:
        /* <DEDUP_REMOVED lines=9> */
.L_x_229:
[----:B------:R-:W-:Y:S05]  /*6500*/  BSYNC B1 ;  /* 0x0000000000017941 */ /* 0x000fea0003800000 */
.L_x_228:
        /* <DEDUP_REMOVED lines=10> */
.L_x_231:
[----:B------:R-:W-:Y:S05]  /*65b0*/  BSYNC B1 ;  /* 0x0000000000017941 */ /* 0x000fea0003800000 */
.L_x_230:
        /* <DEDUP_REMOVED lines=10> */
.L_x_233:
[----:B------:R-:W-:Y:S05]  /*6660*/  BSYNC B1 ;  /* 0x0000000000017941 */ /* 0x000fea0003800000 */
.L_x_232:
        /* <DEDUP_REMOVED lines=9> */
.L_x_235:
[----:B------:R-:W-:Y:S05]  /*6700*/  BSYNC B1 ;  /* 0x0000000000017941 */ /* 0x000fea0003800000 */
.L_x_234:
        /* <DEDUP_REMOVED lines=9> */
.L_x_237:
[----:B------:R-:W-:Y:S05]  /*67a0*/  BSYNC B1 ;  /* 0x0000000000017941 */ /* 0x000fea0003800000 */
.L_x_236:
        /* <DEDUP_REMOVED lines=10> */
.L_x_239:
[----:B------:R-:W-:Y:S05]  /*6850*/  BSYNC B1 ;  /* 0x0000000000017941 */ /* 0x000fea0003800000 */
.L_x_238:
        /* <DEDUP_REMOVED lines=10> */
.L_x_241:
[----:B------:R-:W-:Y:S05]  /*6900*/  BSYNC B1 ;  /* 0x0000000000017941 */ /* 0x000fea0003800000 */
.L_x_240:
        /* <DEDUP_REMOVED lines=9> */
.L_x_243:
[----:B------:R-:W-:Y:S05]  /*69a0*/  BSYNC B1 ;  /* 0x0000000000017941 */ /* 0x000fea0003800000 */
.L_x_242:
        /* <DEDUP_REMOVED lines=9> */
.L_x_245:
[----:B------:R-:W-:Y:S05]  /*6a40*/  BSYNC B1 ;  /* 0x0000000000017941 */ /* 0x000fea0003800000 */
.L_x_244:
        /* <DEDUP_REMOVED lines=10> */
.L_x_247:
[----:B------:R-:W-:Y:S05]  /*6af0*/  BSYNC B1 ;  /* 0x0000000000017941 */ /* 0x000fea0003800000 */
.L_x_246:
        /* <DEDUP_REMOVED lines=10> */
.L_x_249:
[----:B------:R-:W-:Y:S05]  /*6ba0*/  BSYNC B1 ;  /* 0x0000000000017941 */ /* 0x000fea0003800000 */
.L_x_248:
        /* <DEDUP_REMOVED lines=9> */
.L_x_251:
[----:B------:R-:W-:Y:S05]  /*6c40*/  BSYNC B1 ;  /* 0x0000000000017941 */ /* 0x000fea0003800000 */
.L_x_250:
        /* <DEDUP_REMOVED lines=9> */
.L_x_253:
[----:B------:R-:W-:Y:S05]  /*6ce0*/  BSYNC B1 ;  /* 0x0000000000017941 */ /* 0x000fea0003800000 */
.L_x_252:
        /* <DEDUP_REMOVED lines=10> */
.L_x_255:
[----:B------:R-:W-:Y:S05]  /*6d90*/  BSYNC B1 ;  /* 0x0000000000017941 */ /* 0x000fea0003800000 */
.L_x_254:
        /* <DEDUP_REMOVED lines=10> */
.L_x_257:
[----:B------:R-:W-:Y:S05]  /*6e40*/  BSYNC B1 ;  /* 0x0000000000017941 */ /* 0x000fea0003800000 */
.L_x_256:
        /* <DEDUP_REMOVED lines=9> */
.L_x_259:
[----:B------:R-:W-:Y:S05]  /*6ee0*/  BSYNC B1 ;  /* 0x0000000000017941 */ /* 0x000fea0003800000 */
.L_x_258:
        /* <DEDUP_REMOVED lines=9> */
.L_x_261:
[----:B------:R-:W-:Y:S05]  /*6f80*/  BSYNC B1 ;  /* 0x0000000000017941 */ /* 0x000fea0003800000 */
.L_x_260:
        /* <DEDUP_REMOVED lines=10> */
.L_x_263:
[----:B------:R-:W-:Y:S05]  /*7030*/  BSYNC B1 ;  /* 0x0000000000017941 */ /* 0x000fea0003800000 */
.L_x_262:
        /* <DEDUP_REMOVED lines=10> */
.L_x_265:
[----:B------:R-:W-:Y:S05]  /*70e0*/  BSYNC B1 ;  /* 0x0000000000017941 */ /* 0x000fea0003800000 */
.L_x_264:
        /* <DEDUP_REMOVED lines=9> */
.L_x_267:
[----:B------:R-:W-:Y:S05]  /*7180*/  BSYNC B1 ;  /* 0x0000000000017941 */ /* 0x000fea0003800000 */
.L_x_266:
        /* <DEDUP_REMOVED lines=9> */
.L_x_269:
[----:B------:R-:W-:Y:S05]  /*7220*/  BSYNC B1 ;  /* 0x0000000000017941 */ /* 0x000fea0003800000 */
.L_x_268:
        /* <DEDUP_REMOVED lines=10> */
.L_x_271:
[----:B------:R-:W-:Y:S05]  /*72d0*/  BSYNC B1 ;  /* 0x0000000000017941 */ /* 0x000fea0003800000 */
.L_x_270:
        /* <DEDUP_REMOVED lines=10> */
.L_x_273:
[----:B------:R-:W-:Y:S05]  /*7380*/  BSYNC B1 ;  /* 0x0000000000017941 */ /* 0x000fea0003800000 */
.L_x_272:
        /* <DEDUP_REMOVED lines=9> */
.L_x_275:
[----:B------:R-:W-:Y:S05]  /*7420*/  BSYNC B1 ;  /* 0x0000000000017941 */ /* 0x000fea0003800000 */
.L_x_274:
        /* <DEDUP_REMOVED lines=9> */
.L_x_277:
[----:B------:R-:W-:Y:S05]  /*74c0*/  BSYNC B1 ;  /* 0x0000000000017941 */ /* 0x000fea0003800000 */
.L_x_276:
        /* <DEDUP_REMOVED lines=10> */
.L_x_279:
[----:B------:R-:W-:Y:S05]  /*7570*/  BSYNC B1 ;  /* 0x0000000000017941 */ /* 0x000fea0003800000 */
.L_x_278:
        /* <DEDUP_REMOVED lines=10> */
.L_x_281:
[----:B------:R-:W-:Y:S05]  /*7620*/  BSYNC B1 ;  /* 0x0000000000017941 */ /* 0x000fea0003800000 */
.L_x_280:
[----:B01--45:R-:W-:Y:S01]  /*7630*/  HADD2.F32 R7, -RZ, R22.H0_H0 ;  /* 0x20000016ff077230 */ /* 0x033fe20000004100 */
        /* <DEDUP_REMOVED lines=8> */
.L_x_283:
[----:B------:R-:W-:Y:S05]  /*76c0*/  BSYNC B1 ;  /* 0x0000000000017941 */ /* 0x000fea0003800000 */
.L_x_282:
[----:B0----5:R-:W-:Y:S01]  /*76d0*/  HADD2.F32 R5, -RZ, R22.H0_H0 ;  /* 0x20000016ff057230 */ /* 0x021fe20000004100 */
[----:B------:R-:W-:Y:S01]  /*76e0*/  ISETP.GT.AND P0, PT, R3, 0x8, P0 ;  /* 0x000000080300780c */ /* 0x000fe20000704270 */
[----:B------:R-:W-:Y:S01]  /*76f0*/  @P1 IMAD.MOV.U32 R4, RZ, RZ, R10 ;  /* 0x000000ffff041224 */ /* 0x000fe200078e000a */
[----:B------:R-:W-:Y:S02]  /*7700*/  BSSY B1, `(.L_x_284) ;  /* 0x0000009000017945 */ /* 0x000fe40003800000 */
[----:B------:R-:W-:-:S04]  /*7710*/  FMUL R5, R5, R152 ;  /* 0x0000009805057220 */ /* 0x000fc80000400000 */
[----:B------:R-:W-:-:S05]  /*7720*/  FFMA R5, R150, R153, R5 ;  /* 0x0000009996057223 */ /* 0x000fca0000000005 */
[----:B------:R-:W-:-:S04]  /*7730*/  F2FP.F16.F32.PACK_AB R5, RZ, R5 ;  /* 0x00000005ff05723e */ /* 0x000fc800000000ff */
[----:B------:R-:W-:Y:S01]  /*7740*/  PRMT R2, R5, 0x7610, R2 ;  /* 0x0000761005027816 */ /* 0x000fe20000000002 */
[----:B------:R-:W-:-:S05]  /*7750*/  @P1 IMAD.MOV.U32 R5, RZ, RZ, R11 ;  /* 0x000000ffff051224 */ /* 0x000fca00078e000b */
[----:B------:R0:W-:Y:S01]  /*7760*/  @P1 STG.E.U16 desc[UR36][R4.64+0x1f0], R2 ;  /* 0x0001f00204001986 */ /* 0x0001e2000c101524 */
[----:B------:R-:W-:Y:S05]  /*7770*/  @!P0 BRA `(.L_x_285) ;  /* 0x0000000000048947 */ /* 0x000fea0003800000 */
[----:B------:R4:W5:Y:S02]  /*7780*/  LDG.E.LTC128B.U16 R22, desc[UR36][R8.64+0x1f2] ;  /* 0x0001f22408167981 */ /* 0x000964000c1e1520 */
.L_x_285:
[----:B------:R-:W-:Y:S05]  /*7790*/  BSYNC B1 ;  /* 0x0000000000017941 */ /* 0x000fea0003800000 */
.L_x_284:
[----:B------:R-:W-:Y:S05]  /*77a0*/  @!P0 BRA `(.L_x_286) ;  /* 0x0000002400488947 */ /* 0x000fea0003800000 */
[----:B-----5:R-:W-:-:S05]  /*77b0*/  HADD2.F32 R3, -RZ, R22.H0_H0 ;  /* 0x20000016ff037230 */ /* 0x020fca0000004100 */
[----:B------:R-:W-:-:S04]  /*77c0*/  FMUL R0, R3, R152 ;  /* 0x0000009803007220 */ /* 0x000fc80000400000 */
[----:B------:R-:W-:-:S05]  /*77d0*/  FFMA R0, R151, R153, R0 ;  /* 0x0000009997007223 */ /* 0x000fca0000000000 */
[----:B------:R-:W-:-:S05]  /*77e0*/  F2FP.F16.F32.PACK_AB R0, RZ, R0 ;  /* 0x00000000ff00723e */ /* 0x000fca00000000ff */
[----:B------:R0:W-:Y:S01]  /*77f0*/  STG.E.U16 desc[UR36][R10.64+0x1f2], R0 ;  /* 0x0001f2000a007986 */ /* 0x0001e2000c101524 */
[----:B------:R-:W-:Y:S05]  /*7800*/  BRA `(.L_x_286) ;  /* 0x0000002400307947 */ /* 0x000fea0003800000 */
.L_x_33:
[----:B------:R-:W-:Y:S01]  /*7810*/  ISETP.GT.AND P0, PT, R0, 0x1, PT ;  /* 0x000000010000780c */ /* 0x000fe20003f04270 */
[----:B------:R-:W-:Y:S01]  /*7820*/  ULDC.64 UR4, c[0x0][0x5c0] ;  /* 0x0001700000047ab9 */ /* 0x000fe20000000a00 */
[-C--:B------:R-:W-:Y:S01]  /*7830*/  FMUL R24, R24, R153.reuse ;  /* 0x0000009918187220 */ /* 0x080fe20000400000 */
[-C--:B------:R-:W-:Y:S01]  /*7840*/  FMUL R25, R25, R153.reuse ;  /* 0x0000009919197220 */ /* 0x080fe20000400000 */
[----:B------:R-:W-:Y:S01]  /*7850*/  ISETP.GT.AND P3, PT, R3, RZ, P0 ;  /* 0x000000ff0300720c */ /* 0x000fe20000764270 */
[-C--:B------:R-:W-:Y:S01]  /*7860*/  FMUL R26, R26, R153.reuse ;  /* 0x000000991a1a7220 */ /* 0x080fe20000400000 */
[----:B------:R-:W-:Y:S01]  /*7870*/  LEA R4, P4, R6, UR4, 0x1 ;  /* 0x0000000406047c11 */ /* 0x000fe2000f8808ff */
[-C--:B------:R-:W-:Y:S01]  /*7880*/  FMUL R27, R27, R153.reuse ;  /* 0x000000991b1b7220 */ /* 0x080fe20000400000 */
[----:B------:R-:W-:Y:S01]  /*7890*/  F2FP.F16.F32.PACK_AB R24, RZ, R24 ;  /* 0x00000018ff18723e */ /* 0x000fe200000000ff */
[-C--:B------:R-:W-:Y:S01]  /*78a0*/  FMUL R28, R28, R153.reuse ;  /* 0x000000991c1c7220 */ /* 0x080fe20000400000 */
[----:B------:R-:W-:Y:S01]  /*78b0*/  LEA.HI.X R5, R6, UR5, R179, 0x1, P4 ;  /* 0x0000000506057c11 */ /* 0x000fe2000a0f0cb3 */
[----:B------:R-:W-:Y:S01]  /*78c0*/  FMUL R29, R29, R153 ;  /* 0x000000991d1d7220 */ /* 0x000fe20000400000 */
[----:B------:R-:W-:Y:S01]  /*78d0*/  F2FP.F16.F32.PACK_AB R25, RZ, R25 ;  /* 0x00000019ff19723e */ /* 0x000fe200000000ff */
[-C--:B------:R-:W-:Y:S01]  /*78e0*/  FMUL R30, R30, R153.reuse ;  /* 0x000000991e1e7220 */ /* 0x080fe20000400000 */
[----:B------:R-:W-:Y:S01]  /*78f0*/  SHF.L.U64.HI R11, R10, 0x4, R11 ;  /* 0x000000040a0b7819 */ /* 0x000fe2000001020b */
[----:B------:R-:W-:Y:S01]  /*7900*/  @P1 STG.E.U16 desc[UR36][R4.64], R24 ;  /* 0x0000001804001986 */ /* 0x000fe2000c101524 */
[----:B------:R-:W-:Y:S01]  /*7910*/  ISETP.GT.AND P1, PT, R0, 0x8, PT ;  /* 0x000000080000780c */ /* 0x000fe20003f24270 */
[-C--:B------:R-:W-:Y:S01]  /*7920*/  FMUL R31, R31, R153.reuse ;  /* 0x000000991f1f7220 */ /* 0x080fe20000400000 */
[C---:B------:R-:W-:Y:S01]  /*7930*/  ISETP.GT.AND P4, PT, R3.reuse, 0x8, P0 ;  /* 0x000000080300780c */ /* 0x040fe20000784270 */
[----:B------:R-:W-:Y:S01]  /*7940*/  @P3 STG.E.U16 desc[UR36][R4.64+0x2], R25 ;  /* 0x0000021904003986 */ /* 0x000fe2000c101524 */
[----:B------:R-:W-:Y:S01]  /*7950*/  LEA R6, P3, R10, R4, 0x4 ;  /* 0x000000040a067211 */ /* 0x000fe200078620ff */
[-C--:B------:R-:W-:Y:S01]  /*7960*/  FMUL R32, R32, R153.reuse ;  /* 0x0000009920207220 */ /* 0x080fe20000400000 */
[----:B------:R-:W-:Y:S01]  /*7970*/  ISETP.GT.AND P2, PT, R3, 0x8, P2 ;  /* 0x000000080300780c */ /* 0x000fe20001744270 */
[-C--:B------:R-:W-:Y:S01]  /*7980*/  FMUL R33, R33, R153.reuse ;  /* 0x0000009921217220 */ /* 0x080fe20000400000 */
[----:B------:R-:W-:Y:S01]  /*7990*/  ISETP.GT.AND P0, PT, R0, 0x9, PT ;  /* 0x000000090000780c */ /* 0x000fe20003f04270 */
[----:B------:R-:W-:Y:S01]  /*79a0*/  IMAD.X R7, R11, 0x1, R5, P3 ;  /* 0x000000010b077824 */ /* 0x000fe200018e0605 */
[C---:B------:R-:W-:Y:S01]  /*79b0*/  ISETP.GT.AND P5, PT, R3.reuse, RZ, P1 ;  /* 0x000000ff0300720c */ /* 0x040fe20000fa4270 */
[-C--:B------:R-:W-:Y:S01]  /*79c0*/  FMUL R34, R34, R153.reuse ;  /* 0x0000009922227220 */ /* 0x080fe20000400000 */
[----:B------:R-:W-:Y:S01]  /*79d0*/  ISETP.GT.AND P3, PT, R3, RZ, P0 ;  /* 0x000000ff0300720c */ /* 0x000fe20000764270 */
[-C--:B------:R-:W-:Y:S01]  /*79e0*/  FMUL R35, R35, R153.reuse ;  /* 0x0000009923237220 */ /* 0x080fe20000400000 */
[----:B------:R-:W-:Y:S01]  /*79f0*/  F2FP.F16.F32.PACK_AB R26, RZ, R26 ;  /* 0x0000001aff1a723e */ /* 0x000fe200000000ff */
[----:B------:R-:W-:Y:S01]  /*7a00*/  FMUL R36, R36, R153 ;  /* 0x0000009924247220 */ /* 0x000fe20000400000 */
[----:B------:R-:W-:Y:S01]  /*7a10*/  F2FP.F16.F32.PACK_AB R27, RZ, R27 ;  /* 0x0000001bff1b723e */ /* 0x000fe200000000ff */
[----:B------:R-:W-:Y:S01]  /*7a20*/  FMUL R37, R37, R153 ;  /* 0x0000009925257220 */ /* 0x000fe20000400000 */
[----:B------:R-:W-:Y:S01]  /*7a30*/  F2FP.F16.F32.PACK_AB R28, RZ, R28 ;  /* 0x0000001cff1c723e */ /* 0x000fe200000000ff */
[----:B------:R-:W-:Y:S01]  /*7a40*/  @P2 STG.E.U16 desc[UR36][R6.64], R26 ;  /* 0x0000001a06002986 */ /* 0x000fe2000c101524 */
[----:B------:R-:W-:Y:S01]  /*7a50*/  F2FP.F16.F32.PACK_AB R29, RZ, R29 ;  /* 0x0000001dff1d723e */ /* 0x000fe200000000ff */
[-C--:B------:R-:W-:Y:S01]  /*7a60*/  FMUL R38, R38, R153.reuse ;  /* 0x0000009926267220 */ /* 0x080fe20000400000 */
[----:B------:R-:W-:Y:S01]  /*7a70*/  ISETP.GT.AND P2, PT, R3, 0x8, P1 ;  /* 0x000000080300780c */ /* 0x000fe20000f44270 */
[----:B------:R-:W-:Y:S01]  /*7a80*/  @P4 STG.E.U16 desc[UR36][R6.64+0x2], R27 ;  /* 0x0000021b06004986 */ /* 0x000fe2000c101524 */
[----:B------:R-:W-:Y:S01]  /*7a90*/  ISETP.GT.AND P1, PT, R0, 0x10, PT ;  /* 0x000000100000780c */ /* 0x000fe20003f24270 */
[-C--:B------:R-:W-:Y:S01]  /*7aa0*/  FMUL R39, R39, R153.reuse ;  /* 0x0000009927277220 */ /* 0x080fe20000400000 */
[----:B------:R-:W-:Y:S01]  /*7ab0*/  F2FP.F16.F32.PACK_AB R30, RZ, R30 ;  /* 0x0000001eff1e723e */ /* 0x000fe200000000ff */
[----:B------:R-:W-:Y:S01]  /*7ac0*/  @P5 STG.E.U16 desc[UR36][R4.64+0x10], R28 ;  /* 0x0000101c04005986 */ /* 0x000fe2000c101524 */
[C---:B------:R-:W-:Y:S01]  /*7ad0*/  ISETP.GT.AND P4, PT, R3.reuse, RZ, P1 ;  /* 0x000000ff0300720c */ /* 0x040fe20000f84270 */
[----:B------:R-:W-:Y:S01]  /*7ae0*/  FMUL R40, R40, R153 ;  /* 0x0000009928287220 */ /* 0x000fe20000400000 */
[----:B------:R-:W-:Y:S01]  /*7af0*/  F2FP.F16.F32.PACK_AB R31, RZ, R31 ;  /* 0x0000001fff1f723e */ /* 0x000fe200000000ff */
[----:B------:R-:W-:Y:S01]  /*7b00*/  @P3 STG.E.U16 desc[UR36][R4.64+0x12], R29 ;  /* 0x0000121d04003986 */ /* 0x000fe2000c101524 */
[----:B------:R-:W-:Y:S01]  /*7b10*/  ISETP.GT.AND P3, PT, R3, 0x8, P0 ;  /* 0x000000080300780c */ /* 0x000fe20000764270 */
[-C--:B------:R-:W-:Y:S01]  /*7b20*/  FMUL R41, R41, R153.reuse ;  /* 0x0000009929297220 */ /* 0x080fe20000400000 */
[----:B------:R-:W-:Y:S01]  /*7b30*/  ISETP.GT.AND P0, PT, R0, 0x11, PT ;  /* 0x000000110000780c */ /* 0x000fe20003f04270 */
[----:B------:R-:W-:Y:S01]  /*7b40*/  @P2 STG.E.U16 desc[UR36][R6.64+0x10], R30 ;  /* 0x0000101e06002986 */ /* 0x000fe2000c101524 */
[----:B------:R-:W-:Y:S01]  /*7b50*/  F2FP.F16.F32.PACK_AB R32, RZ, R32 ;  /* 0x00000020ff20723e */ /* 0x000fe200000000ff */
[-C--:B------:R-:W-:Y:S01]  /*7b60*/  FMUL R42, R42, R153.reuse ;  /* 0x000000992a2a7220 */ /* 0x080fe20000400000 */
[----:B------:R-:W-:Y:S01]  /*7b70*/  ISETP.GT.AND P5, PT, R3, RZ, P0 ;  /* 0x000000ff0300720c */ /* 0x000fe200007a4270 */
[-C--:B------:R-:W-:Y:S01]  /*7b80*/  FMUL R43, R43, R153.reuse ;  /* 0x000000992b2b7220 */ /* 0x080fe20000400000 */
[----:B------:R-:W-:Y:S01]  /*7b90*/  ISETP.GT.AND P2, PT, R3, 0x8, P1 ;  /* 0x000000080300780c */ /* 0x000fe20000f44270 */
[-C--:B------:R-:W-:Y:S01]  /*7ba0*/  FMUL R44, R44, R153.reuse ;  /* 0x000000992c2c7220 */ /* 0x080fe20000400000 */
[----:B------:R-:W-:Y:S01]  /*7bb0*/  ISETP.GT.AND P1, PT, R0, 0x18, PT ;  /* 0x000000180000780c */ /* 0x000fe20003f24270 */
[----:B------:R-:W-:Y:S01]  /*7bc0*/  FMUL R45, R45, R153 ;  /* 0x000000992d2d7220 */ /* 0x000fe20000400000 */
[----:B------:R-:W-:Y:S01]  /*7bd0*/  F2FP.F16.F32.PACK_AB R33, RZ, R33 ;  /* 0x00000021ff21723e */ /* 0x000fe200000000ff */
[----:B------:R-:W-:Y:S01]  /*7be0*/  @P3 STG.E.U16 desc[UR36][R6.64+0x12], R31 ;  /* 0x0000121f06003986 */ /* 0x000fe2000c101524 */
[C---:B------:R-:W-:Y:S01]  /*7bf0*/  ISETP.GT.AND P3, PT, R3.reuse, 0x8, P0 ;  /* 0x000000080300780c */ /* 0x040fe20000764270 */
[-C--:B------:R-:W-:Y:S01]  /*7c00*/  FMUL R46, R46, R153.reuse ;  /* 0x000000992e2e7220 */ /* 0x080fe20000400000 */
[----:B------:R-:W-:Y:S01]  /*7c10*/  ISETP.GT.AND P0, PT, R0, 0x19, PT ;  /* 0x000000190000780c */ /* 0x000fe20003f04270 */
[----:B------:R-:W-:Y:S01]  /*7c20*/  @P4 STG.E.U16 desc[UR36][R4.64+0x20], R32 ;  /* 0x0000202004004986 */ /* 0x000fe2000c101524 */
[----:B------:R-:W-:Y:S01]  /*7c30*/  ISETP.GT.AND P4, PT, R3, RZ, P1 ;  /* 0x000000ff0300720c */ /* 0x000fe20000f84270 */
[-C--:B------:R-:W-:Y:S01]  /*7c40*/  FMUL R47, R47, R153.reuse ;  /* 0x000000992f2f7220 */ /* 0x080fe20000400000 */
[----:B------:R-:W-:Y:S01]  /*7c50*/  F2FP.F16.F32.PACK_AB R34, RZ, R34 ;  /* 0x00000022ff22723e */ /* 0x000fe200000000ff */
[----:B------:R-:W-:Y:S01]  /*7c60*/  @P5 STG.E.U16 desc[UR36][R4.64+0x22], R33 ;  /* 0x0000222104005986 */ /* 0x000fe2000c101524 */
[----:B------:R-:W-:Y:S01]  /*7c70*/  ISETP.GT.AND P5, PT, R3, RZ, P0 ;  /* 0x000000ff0300720c */ /* 0x000fe200007a4270 */
[----:B------:R-:W-:Y:S01]  /*7c80*/  FMUL R48, R48, R153 ;  /* 0x0000009930307220 */ /* 0x000fe20000400000 */
[----:B------:R-:W-:Y:S01]  /*7c90*/  F2FP.F16.F32.PACK_AB R35, RZ, R35 ;  /* 0x00000023ff23723e */ /* 0x000fe200000000ff */
[----:B------:R-:W-:Y:S01]  /*7ca0*/  @P2 STG.E.U16 desc[UR36][R6.64+0x20], R34 ;  /* 0x0000202206002986 */ /* 0x000fe2000c101524 */
[----:B------:R-:W-:Y:S01]  /*7cb0*/  F2FP.F16.F32.PACK_AB R36, RZ, R36 ;  /* 0x00000024ff24723e */ /* 0x000fe200000000ff */
[-C--:B------:R-:W-:Y:S01]  /*7cc0*/  FMUL R49, R49, R153.reuse ;  /* 0x0000009931317220 */ /* 0x080fe20000400000 */
[C---:B------:R-:W-:Y:S01]  /*7cd0*/  ISETP.GT.AND P2, PT, R3.reuse, 0x8, P1 ;  /* 0x000000080300780c */ /* 0x040fe20000f44270 */
[----:B------:R-:W-:Y:S01]  /*7ce0*/  @P3 STG.E.U16 desc[UR36][R6.64+0x22], R35 ;  /* 0x0000222306003986 */ /* 0x000fe2000c101524 */
[----:B------:R-:W-:Y:S01]  /*7cf0*/  ISETP.GT.AND P1, PT, R0, 0x20, PT ;  /* 0x000000200000780c */ /* 0x000fe20003f24270 */
[----:B------:R-:W-:Y:S01]  /*7d00*/  FMUL R50, R50, R153 ;  /* 0x0000009932327220 */ /* 0x000fe20000400000 */
[----:B------:R-:W-:Y:S01]  /*7d10*/  F2FP.F16.F32.PACK_AB R37, RZ, R37 ;  /* 0x00000025ff25723e */ /* 0x000fe200000000ff */
[----:B------:R-:W-:Y:S01]  /*7d20*/  @P4 STG.E.U16 desc[UR36][R4.64+0x30], R36 ;  /* 0x0000302404004986 */ /* 0x000fe2000c101524 */
[----:B------:R-:W-:Y:S01]  /*7d30*/  ISETP.GT.AND P3, PT, R3, 0x8, P0 ;  /* 0x000000080300780c */ /* 0x000fe20000764270 */
[-C--:B------:R-:W-:Y:S01]  /*7d40*/  FMUL R51, R51, R153.reuse ;  /* 0x0000009933337220 */ /* 0x080fe20000400000 */
[----:B------:R-:W-:Y:S01]  /*7d50*/  ISETP.GT.AND P0, PT, R0, 0x21, PT ;  /* 0x000000210000780c */ /* 0x000fe20003f04270 */
[----:B------:R-:W-:Y:S01]  /*7d60*/  @P5 STG.E.U16 desc[UR36][R4.64+0x32], R37 ;  /* 0x0000322504005986 */ /* 0x000fe2000c101524 */
[----:B------:R-:W-:Y:S01]  /*7d70*/  ISETP.GT.AND P4, PT, R3, RZ, P1 ;  /* 0x000000ff0300720c */ /* 0x000fe20000f84270 */
[-C--:B------:R-:W-:Y:S01]  /*7d80*/  FMUL R52, R52, R153.reuse ;  /* 0x0000009934347220 */ /* 0x080fe20000400000 */
[----:B------:R-:W-:Y:S01]  /*7d90*/  F2FP.F16.F32.PACK_AB R38, RZ, R38 ;  /* 0x00000026ff26723e */ /* 0x000fe200000000ff */
[-C--:B------:R-:W-:Y:S01]  /*7da0*/  FMUL R53, R53, R153.reuse ;  /* 0x0000009935357220 */ /* 0x080fe20000400000 */
        /* <DEDUP_REMOVED lines=325> */
[----:B------:R-:W-:Y:S01]  /*9200*/  FMUL R151, R151, R153 ;  /* 0x0000009997977220 */ /* 0x000fe20000400000 */
[----:B------:R-:W-:Y:S01]  /*9210*/  ISETP.GT.AND P2, PT, R3, 0x8, P1 ;  /* 0x000000080300780c */ /* 0x000fe20000f44270 */
[----:B------:R-:W-:Y:S01]  /*9220*/  @P3 STG.E.U16 desc[UR36][R6.64+0x132], R103 ;  /* 0x0001326706003986 */ /* 0x000fe2000c101524 */
[----:B------:R-:W-:-:S02]  /*9230*/  ISETP.GT.AND P1, PT, R0, 0xa8, PT ;  /* 0x000000a80000780c */ /* 0x000fc40003f24270 */
[----:B------:R-:W-:Y:S01]  /*9240*/  F2FP.F16.F32.PACK_AB R105, RZ, R105 ;  /* 0x00000069ff69723e */ /* 0x000fe200000000ff */
[----:B------:R-:W-:Y:S01]  /*9250*/  @P4 STG.E.U16 desc[UR36][R4.64+0x140], R104 ;  /* 0x0001406804004986 */ /* 0x000fe2000c101524 */
[C---:B------:R-:W-:Y:S02]  /*9260*/  ISETP.GT.AND P3, PT, R3.reuse, 0x8, P0 ;  /* 0x000000080300780c */ /* 0x040fe40000764270 */
[----:B------:R-:W-:Y:S01]  /*9270*/  ISETP.GT.AND P0, PT, R0, 0xa9, PT ;  /* 0x000000a90000780c */ /* 0x000fe20003f04270 */
[----:B------:R-:W-:Y:S01]  /*9280*/  @P5 STG.E.U16 desc[UR36][R4.64+0x142], R105 ;  /* 0x0001426904005986 */ /* 0x000fe2000c101524 */
[C---:B------:R-:W-:Y:S02]  /*9290*/  ISETP.GT.AND P4, PT, R3.reuse, RZ, P1 ;  /* 0x000000ff0300720c */ /* 0x040fe40000f84270 */
[----:B------:R-:W-:Y:S02]  /*92a0*/  F2FP.F16.F32.PACK_AB R106, RZ, R106 ;  /* 0x0000006aff6a723e */ /* 0x000fe400000000ff */
[----:B------:R-:W-:-:S02]  /*92b0*/  ISETP.GT.AND P5, PT, R3, RZ, P0 ;  /* 0x000000ff0300720c */ /* 0x000fc400007a4270 */
[----:B------:R-:W-:Y:S01]  /*92c0*/  F2FP.F16.F32.PACK_AB R107, RZ, R107 ;  /* 0x0000006bff6b723e */ /* 0x000fe200000000ff */
[----:B------:R-:W-:Y:S01]  /*92d0*/  @P2 STG.E.U16 desc[UR36][R6.64+0x140], R106 ;  /* 0x0001406a06002986 */ /* 0x000fe2000c101524 */
[----:B------:R-:W-:Y:S02]  /*92e0*/  F2FP.F16.F32.PACK_AB R108, RZ, R108 ;  /* 0x0000006cff6c723e */ /* 0x000fe400000000ff */
[C---:B------:R-:W-:Y:S01]  /*92f0*/  ISETP.GT.AND P2, PT, R3.reuse, 0x8, P1 ;  /* 0x000000080300780c */ /* 0x040fe20000f44270 */
[----:B------:R-:W-:Y:S01]  /*9300*/  @P3 STG.E.U16 desc[UR36][R6.64+0x142], R107 ;  /* 0x0001426b06003986 */ /* 0x000fe2000c101524 */
[----:B------:R-:W-:Y:S02]  /*9310*/  ISETP.GT.AND P1, PT, R0, 0xb0, PT ;  /* 0x000000b00000780c */ /* 0x000fe40003f24270 */
[----:B------:R-:W-:Y:S01]  /*9320*/  F2FP.F16.F32.PACK_AB R109, RZ, R109 ;  /* 0x0000006dff6d723e */ /* 0x000fe200000000ff */
[----:B------:R-:W-:Y:S01]  /*9330*/  @P4 STG.E.U16 desc[UR36][R4.64+0x150], R108 ;  /* 0x0001506c04004986 */ /* 0x000fe2000c101524 */
[----:B------:R-:W-:-:S02]  /*9340*/  ISETP.GT.AND P3, PT, R3, 0x8, P0 ;  /* 0x000000080300780c */ /* 0x000fc40000764270 */
[----:B------:R-:W-:Y:S01]  /*9350*/  ISETP.GT.AND P0, PT, R0, 0xb1, PT ;  /* 0x000000b10000780c */ /* 0x000fe20003f04270 */
[----:B------:R-:W-:Y:S01]  /*9360*/  @P5 STG.E.U16 desc[UR36][R4.64+0x152], R109 ;  /* 0x0001526d04005986 */ /* 0x000fe2000c101524 */
[C---:B------:R-:W-:Y:S02]  /*9370*/  ISETP.GT.AND P4, PT, R3.reuse, RZ, P1 ;  /* 0x000000ff0300720c */ /* 0x040fe40000f84270 */
[----:B------:R-:W-:Y:S02]  /*9380*/  F2FP.F16.F32.PACK_AB R110, RZ, R110 ;  /* 0x0000006eff6e723e */ /* 0x000fe400000000ff */
[----:B------:R-:W-:Y:S02]  /*9390*/  ISETP.GT.AND P5, PT, R3, RZ, P0 ;  /* 0x000000ff0300720c */ /* 0x000fe400007a4270 */
[----:B------:R-:W-:Y:S01]  /*93a0*/  F2FP.F16.F32.PACK_AB R111, RZ, R111 ;  /* 0x0000006fff6f723e */ /* 0x000fe200000000ff */
[----:B------:R-:W-:Y:S01]  /*93b0*/  @P2 STG.E.U16 desc[UR36][R6.64+0x150], R110 ;  /* 0x0001506e06002986 */ /* 0x000fe2000c101524 */
[----:B------:R-:W-:-:S02]  /*93c0*/  F2FP.F16.F32.PACK_AB R112, RZ, R112 ;  /* 0x00000070ff70723e */ /* 0x000fc400000000ff */
[C---:B------:R-:W-:Y:S01]  /*93d0*/  ISETP.GT.AND P2, PT, R3.reuse, 0x8, P1 ;  /* 0x000000080300780c */ /* 0x040fe20000f44270 */
[----:B------:R-:W-:Y:S01]  /*93e0*/  @P3 STG.E.U16 desc[UR36][R6.64+0x152], R111 ;  /* 0x0001526f06003986 */ /* 0x000fe2000c101524 */
[C---:B------:R-:W-:Y:S02]  /*93f0*/  ISETP.GT.AND P1, PT, R0.reuse, 0xb8, PT ;  /* 0x000000b80000780c */ /* 0x040fe40003f24270 */
[----:B------:R-:W-:Y:S01]  /*9400*/  F2FP.F16.F32.PACK_AB R113, RZ, R113 ;  /* 0x00000071ff71723e */ /* 0x000fe200000000ff */
[----:B------:R-:W-:Y:S01]  /*9410*/  @P4 STG.E.U16 desc[UR36][R4.64+0x160], R112 ;  /* 0x0001607004004986 */ /* 0x000fe2000c101524 */
[C---:B------:R-:W-:Y:S02]  /*9420*/  ISETP.GT.AND P3, PT, R3.reuse, 0x8, P0 ;  /* 0x000000080300780c */ /* 0x040fe40000764270 */
[----:B------:R-:W-:Y:S01]  /*9430*/  ISETP.GT.AND P0, PT, R0, 0xb9, PT ;  /* 0x000000b90000780c */ /* 0x000fe20003f04270 */
[----:B------:R-:W-:Y:S01]  /*9440*/  @P5 STG.E.U16 desc[UR36][R4.64+0x162], R113 ;  /* 0x0001627104005986 */ /* 0x000fe2000c101524 */
[----:B------:R-:W-:-:S02]  /*9450*/  ISETP.GT.AND P4, PT, R3, RZ, P1 ;  /* 0x000000ff0300720c */ /* 0x000fc40000f84270 */
[----:B------:R-:W-:Y:S02]  /*9460*/  F2FP.F16.F32.PACK_AB R114, RZ, R114 ;  /* 0x00000072ff72723e */ /* 0x000fe400000000ff */
[C---:B------:R-:W-:Y:S02]  /*9470*/  ISETP.GT.AND P5, PT, R3.reuse, RZ, P0 ;  /* 0x000000ff0300720c */ /* 0x040fe400007a4270 */
[----:B------:R-:W-:Y:S01]  /*9480*/  F2FP.F16.F32.PACK_AB R115, RZ, R115 ;  /* 0x00000073ff73723e */ /* 0x000fe200000000ff */
[----:B------:R-:W-:Y:S01]  /*9490*/  @P2 STG.E.U16 desc[UR36][R6.64+0x160], R114 ;  /* 0x0001607206002986 */ /* 0x000fe2000c101524 */
[----:B------:R-:W-:Y:S02]  /*94a0*/  F2FP.F16.F32.PACK_AB R116, RZ, R116 ;  /* 0x00000074ff74723e */ /* 0x000fe400000000ff */
        /* <DEDUP_REMOVED lines=65> */
[----:B------:R-:W-:Y:S02]  /*98c0*/  ISETP.GT.AND P5, PT, R3, RZ, P0 ;  /* 0x000000ff0300720c */ /* 0x000fe400007a4270 */
[----:B------:R-:W-:Y:S02]  /*98d0*/  F2FP.F16.F32.PACK_AB R134, RZ, R134 ;  /* 0x00000086ff86723e */ /* 0x000fe400000000ff */
[----:B------:R-:W-:Y:S02]  /*98e0*/  F2FP.F16.F32.PACK_AB R135, RZ, R135 ;  /* 0x00000087ff87723e */ /* 0x000fe400000000ff */
[----:B------:R-:W-:Y:S01]  /*98f0*/  F2FP.F16.F32.PACK_AB R136, RZ, R136 ;  /* 0x00000088ff88723e */ /* 0x000fe200000000ff */
[----:B------:R-:W-:Y:S01]  /*9900*/  @P2 STG.E.U16 desc[UR36][R6.64+0x1b0], R134 ;  /* 0x0001b08606002986 */ /* 0x000fe2000c101524 */
[----:B------:R-:W-:-:S02]  /*9910*/  F2FP.F16.F32.PACK_AB R137, RZ, R137 ;  /* 0x00000089ff89723e */ /* 0x000fc400000000ff */
[C---:B------:R-:W-:Y:S01]  /*9920*/  ISETP.GT.AND P1, PT, R3.reuse, 0x8, P1 ;  /* 0x000000080300780c */ /* 0x040fe20000f24270 */
[----:B------:R-:W-:Y:S01]  /*9930*/  @P3 STG.E.U16 desc[UR36][R6.64+0x1b2], R135 ;  /* 0x0001b28706003986 */ /* 0x000fe2000c101524 */
[C---:B------:R-:W-:Y:S02]  /*9940*/  ISETP.GT.AND P2, PT, R3.reuse, 0x8, P0 ;  /* 0x000000080300780c */ /* 0x040fe40000744270 */
[C---:B------:R-:W-:Y:S01]  /*9950*/  ISETP.GT.AND P0, PT, R0.reuse, 0xe9, PT ;  /* 0x000000e90000780c */ /* 0x040fe20003f04270 */
[----:B------:R-:W-:Y:S01]  /*9960*/  @P4 STG.E.U16 desc[UR36][R4.64+0x1c0], R136 ;  /* 0x0001c08804004986 */ /* 0x000fe2000c101524 */
[----:B------:R-:W-:Y:S02]  /*9970*/  ISETP.GT.AND P4, PT, R0, 0xe8, PT ;  /* 0x000000e80000780c */ /* 0x000fe40003f84270 */
[----:B------:R-:W-:Y:S01]  /*9980*/  F2FP.F16.F32.PACK_AB R138, RZ, R138 ;  /* 0x0000008aff8a723e */ /* 0x000fe200000000ff */
[----:B------:R-:W-:Y:S01]  /*9990*/  @P5 STG.E.U16 desc[UR36][R4.64+0x1c2], R137 ;  /* 0x0001c28904005986 */ /* 0x000fe2000c101524 */
[----:B------:R-:W-:-:S02]  /*99a0*/  ISETP.GT.AND P5, PT, R3, RZ, P4 ;  /* 0x000000ff0300720c */ /* 0x000fc400027a4270 */
[----:B------:R-:W-:Y:S01]  /*99b0*/  F2FP.F16.F32.PACK_AB R139, RZ, R139 ;  /* 0x0000008bff8b723e */ /* 0x000fe200000000ff */
[----:B------:R-:W-:Y:S01]  /*99c0*/  @P1 STG.E.U16 desc[UR36][R6.64+0x1c0], R138 ;  /* 0x0001c08a06001986 */ /* 0x000fe2000c101524 */
[----:B------:R-:W-:Y:S02]  /*99d0*/  F2FP.F16.F32.PACK_AB R140, RZ, R140 ;  /* 0x0000008cff8c723e */ /* 0x000fe400000000ff */
[C---:B------:R-:W-:Y:S01]  /*99e0*/  ISETP.GT.AND P3, PT, R3.reuse, RZ, P0 ;  /* 0x000000ff0300720c */ /* 0x040fe20000764270 */
[----:B------:R-:W-:Y:S01]  /*99f0*/  @P2 STG.E.U16 desc[UR36][R6.64+0x1c2], R139 ;  /* 0x0001c28b06002986 */ /* 0x000fe2000c101524 */
[C---:B------:R-:W-:Y:S02]  /*9a00*/  ISETP.GT.AND P4, PT, R3.reuse, 0x8, P4 ;  /* 0x000000080300780c */ /* 0x040fe40002784270 */
[----:B------:R-:W-:Y:S02]  /*9a10*/  F2FP.F16.F32.PACK_AB R141, RZ, R141 ;  /* 0x0000008dff8d723e */ /* 0x000fe400000000ff */
[----:B------:R-:W-:Y:S01]  /*9a20*/  F2FP.F16.F32.PACK_AB R142, RZ, R142 ;  /* 0x0000008eff8e723e */ /* 0x000fe200000000ff */
[----:B------:R-:W-:Y:S01]  /*9a30*/  @P5 STG.E.U16 desc[UR36][R4.64+0x1d0], R140 ;  /* 0x0001d08c04005986 */ /* 0x000fe2000c101524 */
[----:B------:R-:W-:-:S02]  /*9a40*/  ISETP.GT.AND P5, PT, R3, 0x8, P0 ;  /* 0x000000080300780c */ /* 0x000fc400007a4270 */
[----:B------:R-:W-:Y:S02]  /*9a50*/  F2FP.F16.F32.PACK_AB R143, RZ, R143 ;  /* 0x0000008fff8f723e */ /* 0x000fe400000000ff */
[C---:B------:R-:W-:Y:S01]  /*9a60*/  ISETP.GT.AND P0, PT, R0.reuse, 0xf1, PT ;  /* 0x000000f10000780c */ /* 0x040fe20003f04270 */
[----:B------:R-:W-:Y:S01]  /*9a70*/  @P3 STG.E.U16 desc[UR36][R4.64+0x1d2], R141 ;  /* 0x0001d28d04003986 */ /* 0x000fe2000c101524 */
[----:B------:R-:W-:Y:S02]  /*9a80*/  ISETP.GT.AND P3, PT, R0, 0xf0, PT ;  /* 0x000000f00000780c */ /* 0x000fe40003f64270 */
[----:B------:R-:W-:Y:S01]  /*9a90*/  F2FP.F16.F32.PACK_AB R144, RZ, R144 ;  /* 0x00000090ff90723e */ /* 0x000fe200000000ff */
[----:B------:R-:W-:Y:S01]  /*9aa0*/  @P4 STG.E.U16 desc[UR36][R6.64+0x1d0], R142 ;  /* 0x0001d08e06004986 */ /* 0x000fe2000c101524 */
[C---:B------:R-:W-:Y:S02]  /*9ab0*/  ISETP.GT.AND P4, PT, R3.reuse, RZ, P3 ;  /* 0x000000ff0300720c */ /* 0x040fe40001f84270 */
[C---:B------:R-:W-:Y:S01]  /*9ac0*/  ISETP.GT.AND P3, PT, R3.reuse, 0x8, P3 ;  /* 0x000000080300780c */ /* 0x040fe20001f64270 */
[----:B------:R-:W-:Y:S01]  /*9ad0*/  @P5 STG.E.U16 desc[UR36][R6.64+0x1d2], R143 ;  /* 0x0001d28f06005986 */ /* 0x000fe2000c101524 */
[----:B------:R-:W-:-:S02]  /*9ae0*/  ISETP.GT.AND P5, PT, R3, RZ, P0 ;  /* 0x000000ff0300720c */ /* 0x000fc400007a4270 */
[----:B------:R-:W-:Y:S02]  /*9af0*/  F2FP.F16.F32.PACK_AB R145, RZ, R145 ;  /* 0x00000091ff91723e */ /* 0x000fe400000000ff */
[C---:B------:R-:W-:Y:S02]  /*9b00*/  ISETP.GT.AND P0, PT, R3.reuse, 0x8, P0 ;  /* 0x000000080300780c */ /* 0x040fe40000704270 */
[C---:B------:R-:W-:Y:S02]  /*9b10*/  ISETP.GT.AND P1, PT, R0.reuse, 0xf9, PT ;  /* 0x000000f90000780c */ /* 0x040fe40003f24270 */
[----:B------:R-:W-:Y:S01]  /*9b20*/  ISETP.GT.AND P2, PT, R0, 0xf8, PT ;  /* 0x000000f80000780c */ /* 0x000fe20003f44270 */
[----:B------:R-:W-:Y:S01]  /*9b30*/  @P4 STG.E.U16 desc[UR36][R4.64+0x1e0], R144 ;  /* 0x0001e09004004986 */ /* 0x000fe2000c101524 */
[C---:B------:R-:W-:Y:S01]  /*9b40*/  ISETP.GT.AND P4, PT, R3.reuse, RZ, P1 ;  /* 0x000000ff0300720c */ /* 0x040fe20000f84270 */
[----:B------:R-:W-:Y:S01]  /*9b50*/  @P3 IMAD.MOV.U32 R2, RZ, RZ, R6 ;  /* 0x000000ffff023224 */ /* 0x000fe200078e0006 */
[C---:B------:R-:W-:Y:S01]  /*9b60*/  ISETP.GT.AND P1, PT, R3.reuse, 0x8, P1 ;  /* 0x000000080300780c */ /* 0x040fe20000f24270 */
[----:B------:R-:W-:Y:S01]  /*9b70*/  @P5 STG.E.U16 desc[UR36][R4.64+0x1e2], R145 ;  /* 0x0001e29104005986 */ /* 0x000fe2000c101524 */
[----:B------:R-:W-:-:S02]  /*9b80*/  ISETP.GT.AND P5, PT, R3, RZ, P2 ;  /* 0x000000ff0300720c */ /* 0x000fc400017a4270 */
[----:B------:R-:W-:Y:S01]  /*9b90*/  ISETP.GT.AND P2, PT, R3, 0x8, P2 ;  /* 0x000000080300780c */ /* 0x000fe20001744270 */
[----:B------:R-:W-:Y:S01]  /*9ba0*/  @P3 IMAD.MOV.U32 R3, RZ, RZ, R7 ;  /* 0x000000ffff033224 */ /* 0x000fe200078e0007 */
[----:B------:R-:W-:Y:S02]  /*9bb0*/  F2FP.F16.F32.PACK_AB R146, RZ, R146 ;  /* 0x00000092ff92723e */ /* 0x000fe400000000ff */
[----:B------:R-:W-:Y:S02]  /*9bc0*/  F2FP.F16.F32.PACK_AB R147, RZ, R147 ;  /* 0x00000093ff93723e */ /* 0x000fe400000000ff */
[----:B------:R-:W-:Y:S01]  /*9bd0*/  F2FP.F16.F32.PACK_AB R148, RZ, R148 ;  /* 0x00000094ff94723e */ /* 0x000fe200000000ff */
[----:B------:R0:W-:Y:S01]  /*9be0*/  @P3 STG.E.U16 desc[UR36][R2.64+0x1e0], R146 ;  /* 0x0001e09202003986 */ /* 0x0001e2000c101524 */
[----:B------:R-:W-:Y:S02]  /*9bf0*/  F2FP.F16.F32.PACK_AB R149, RZ, R149 ;  /* 0x00000095ff95723e */ /* 0x000fe400000000ff */
[----:B------:R-:W-:-:S02]  /*9c00*/  F2FP.F16.F32.PACK_AB R150, RZ, R150 ;  /* 0x00000096ff96723e */ /* 0x000fc400000000ff */
[----:B------:R-:W-:Y:S01]  /*9c10*/  F2FP.F16.F32.PACK_AB R151, RZ, R151 ;  /* 0x00000097ff97723e */ /* 0x000fe200000000ff */
[----:B0-----:R-:W-:Y:S02]  /*9c20*/  @P0 IMAD.MOV.U32 R2, RZ, RZ, R6 ;  /* 0x000000ffff020224 */ /* 0x001fe400078e0006 */
[----:B------:R-:W-:-:S05]  /*9c30*/  @P0 IMAD.MOV.U32 R3, RZ, RZ, R7 ;  /* 0x000000ffff030224 */ /* 0x000fca00078e0007 */
[----:B------:R0:W-:Y:S02]  /*9c40*/  @P0 STG.E.U16 desc[UR36][R2.64+0x1e2], R147 ;  /* 0x0001e29302000986 */ /* 0x0001e4000c101524 */
[----:B0-----:R-:W-:Y:S02]  /*9c50*/  @P5 IMAD.MOV.U32 R2, RZ, RZ, R4 ;  /* 0x000000ffff025224 */ /* 0x001fe400078e0004 */
[----:B------:R-:W-:-:S05]  /*9c60*/  @P5 IMAD.MOV.U32 R3, RZ, RZ, R5 ;  /* 0x000000ffff035224 */ /* 0x000fca00078e0005 */
[----:B------:R0:W-:Y:S04]  /*9c70*/  @P5 STG.E.U16 desc[UR36][R2.64+0x1f0], R148 ;  /* 0x0001f09402005986 */ /* 0x0001e8000c101524 */
[----:B------:R1:W-:Y:S01]  /*9c80*/  @P4 STG.E.U16 desc[UR36][R4.64+0x1f2], R149 ;  /* 0x0001f29504004986 */ /* 0x0003e2000c101524 */
[----:B0-----:R-:W-:Y:S02]  /*9c90*/  @P2 IMAD.MOV.U32 R2, RZ, RZ, R6 ;  /* 0x000000ffff022224 */ /* 0x001fe400078e0006 */
[----:B------:R-:W-:-:S05]  /*9ca0*/  @P2 IMAD.MOV.U32 R3, RZ, RZ, R7 ;  /* 0x000000ffff032224 */ /* 0x000fca00078e0007 */
[----:B------:R1:W-:Y:S04]  /*9cb0*/  @P2 STG.E.U16 desc[UR36][R2.64+0x1f0], R150 ;  /* 0x0001f09602002986 */ /* 0x0003e8000c101524 */
[----:B------:R1:W-:Y:S02]  /*9cc0*/  @P1 STG.E.U16 desc[UR36][R6.64+0x1f2], R151 ;  /* 0x0001f29706001986 */ /* 0x0003e4000c101524 */
.L_x_286:
[----:B------:R-:W-:Y:S05]  /*9cd0*/  BSYNC B0 ;  /* 0x0000000000007941 */ /* 0x000fea0003800000 */
.L_x_32:
[----:B01----:R-:W2:Y:S01]  /*9ce0*/  LDL.64 R2, [R1] ;  /* 0x0000000001027983 */ /* 0x003ea20000100a00 */
[----:B------:R-:W-:Y:S01]  /*9cf0*/  ULDC.64 UR4, c[0x0][0x650] ;  /* 0x0001940000047ab9 */ /* 0x000fe20000000a00 */
[----:B------:R0:W-:Y:S01]  /*9d00*/  SYNCS.ARRIVE.TRANS64.A1T0 RZ, [R160+UR45], RZ ;  /* 0x000000ffa0ff79a7 */ /* 0x0001e2000810002d */
[----:B------:R-:W-:Y:S01]  /*9d10*/  PRMT R0, RZ, 0x7610, R0 ;  /* 0x00007610ff007816 */ /* 0x000fe20000000000 */
[----:B------:R-:W-:Y:S02]  /*9d20*/  IMAD.MOV.U32 R19, RZ, RZ, -0x1 ;  /* 0xffffffffff137424 */ /* 0x000fe400078e00ff */
[----:B-----5:R-:W-:Y:S01]  /*9d30*/  IMAD.MOV.U32 R22, RZ, RZ, -0x1 ;  /* 0xffffffffff167424 */ /* 0x020fe200078e00ff */
[----:B--2---:R-:W-:-:S04]  /*9d40*/  LEA R18, P0, R2, R18, 0x1 ;  /* 0x0000001202127211 */ /* 0x004fc800078008ff */
[----:B------:R-:W-:Y:S01]  /*9d50*/  LEA.HI.X R17, R2, R17, R23, 0x1, P0 ;  /* 0x0000001102117211 */ /* 0x000fe200000f0c17 */
[----:B------:R-:W-:Y:S01]  /*9d60*/  IMAD.MOV.U32 R2, RZ, RZ, -0x1 ;  /* 0xffffffffff027424 */ /* 0x000fe200078e00ff */
[----:B------:R-:W-:-:S04]  /*9d70*/  ISETP.GE.U32.AND P0, PT, R18, UR4, PT ;  /* 0x0000000412007c0c */ /* 0x000fc8000bf06070 */
[----:B------:R-:W-:-:S13]  /*9d80*/  ISETP.GE.U32.AND.EX P0, PT, R17, UR5, PT, P0 ;  /* 0x0000000511007c0c */ /* 0x000fda000bf06100 */
[----:B0-----:R-:W-:Y:S05]  /*9d90*/  @P0 BRA `(.L_x_287) ;  /* 0x0000000400700947 */ /* 0x001fea0003800000 */
[----:B------:R-:W0:Y:S01]  /*9da0*/  S2R R10, SR_CTAID.X ;  /* 0x00000000000a7919 */ /* 0x000e220000002500 */
[----:B---34-:R-:W1:Y:S01]  /*9db0*/  LDC.64 R8, c[0x0][0x628] ;  /* 0x00018a00ff087b82 */ /* 0x018e620000000a00 */
[----:B------:R-:W-:Y:S01]  /*9dc0*/  ULDC UR4, c[0x0][0x150] ;  /* 0x0000540000047ab9 */ /* 0x000fe20000000800 */
[----:B------:R-:W-:Y:S01]  /*9dd0*/  IMAD.MOV.U32 R6, RZ, RZ, R18 ;  /* 0x000000ffff067224 */ /* 0x000fe200078e0012 */
[----:B------:R-:W2:Y:S01]  /*9de0*/  S2R R20, SR_CTAID.Y ;  /* 0x0000000000147919 */ /* 0x000ea20000002600 */
[----:B------:R-:W-:-:S04]  /*9df0*/  IMAD.MOV.U32 R7, RZ, RZ, R17 ;  /* 0x000000ffff077224 */ /* 0x000fc800078e0011 */
[----:B------:R-:W3:Y:S08]  /*9e00*/  LDC R15, c[0x0][0x144] ;  /* 0x00005100ff0f7b82 */ /* 0x000ef00000000800 */
[----:B------:R-:W4:Y:S08]  /*9e10*/  LDC R0, c[0x0][0x630] ;  /* 0x00018c00ff007b82 */ /* 0x000f300000000800 */
[----:B------:R-:W2:Y:S01]  /*9e20*/  LDC.64 R12, c[0x0][0x620] ;  /* 0x00018800ff0c7b82 */ /* 0x000ea20000000a00 */
[----:B-1----:R-:W-:-:S04]  /*9e30*/  ISETP.NE.U32.AND P0, PT, R8, RZ, PT ;  /* 0x000000ff0800720c */ /* 0x002fc80003f05070 */
[----:B------:R-:W-:Y:S02]  /*9e40*/  ISETP.NE.AND.EX P0, PT, R9, RZ, PT, P0 ;  /* 0x000000ff0900720c */ /* 0x000fe40003f05300 */
[----:B0-----:R-:W-:-:S05]  /*9e50*/  I2FP.F32.U32 R2, R10 ;  /* 0x0000000a00027245 */ /* 0x001fca0000201000 */
[----:B------:R-:W-:-:S04]  /*9e60*/  FMUL R2, R2, UR4 ;  /* 0x0000000402027c20 */ /* 0x000fc80008400000 */
[----:B------:R0:W1:Y:S02]  /*9e70*/  F2I.U32.TRUNC.NTZ R14, R2 ;  /* 0x00000002000e7305 */ /* 0x000064000020f000 */
[----:B---34-:R-:W-:Y:S05]  /*9e80*/  @!P0 BRA `(.L_x_288) ;  /* 0x0000000000288947 */ /* 0x018fea0003800000 */
[----:B------:R-:W3:Y:S02]  /*9e90*/  LDC R3, c[0x0][0x634] ;  /* 0x00018d00ff037b82 */ /* 0x000ee40000000800 */
[----:B---3--:R-:W-:-:S05]  /*9ea0*/  IADD3 R7, P0, R18, R3, RZ ;  /* 0x0000000312077210 */ /* 0x008fca0007f1e0ff */
[----:B------:R-:W-:-:S04]  /*9eb0*/  IMAD.X R11, RZ, RZ, R17, P0 ;  /* 0x000000ffff0b7224 */ /* 0x000fc800000e0611 */
[----:B0-----:R-:W-:-:S04]  /*9ec0*/  IMAD.WIDE.U32 R2, R11, R8, RZ ;  /* 0x000000080b027225 */ /* 0x001fc800078e00ff */
[----:B------:R-:W-:-:S04]  /*9ed0*/  IMAD.WIDE.U32 R4, P0, R7, R9, R2 ;  /* 0x0000000907047225 */ /* 0x000fc80007800002 */
[----:B------:R-:W-:-:S04]  /*9ee0*/  IMAD.WIDE.U32 R2, R7, R8, RZ ;  /* 0x0000000807027225 */ /* 0x000fc800078e00ff */
[----:B------:R-:W-:Y:S01]  /*9ef0*/  IMAD.X R7, RZ, RZ, RZ, P0 ;  /* 0x000000ffff077224 */ /* 0x000fe200000e06ff */
[----:B------:R-:W-:Y:S01]  /*9f00*/  IADD3 RZ, P0, R3, R4, RZ ;  /* 0x0000000403ff7210 */ /* 0x000fe20007f1e0ff */
[----:B------:R-:W-:-:S04]  /*9f10*/  IMAD.MOV.U32 R6, RZ, RZ, R5 ;  /* 0x000000ffff067224 */ /* 0x000fc800078e0005 */
[----:B------:R-:W-:-:S08]  /*9f20*/  IMAD.WIDE.U32.X R6, R11, R9, R6, P0 ;  /* 0x000000090b067225 */ /* 0x000fd000000e0406 */
.L_x_288:
[----:B------:R-:W3:Y:S01]  /*9f30*/  LDC.64 R26, c[0x0][0x640] ;  /* 0x00019000ff1a7b82 */ /* 0x000ee20000000a00 */
[-C--:B------:R-:W-:Y:S01]  /*9f40*/  SHF.R.U64 R11, R6, R0.reuse, R7 ;  /* 0x00000000060b7219 */ /* 0x080fe20000001207 */
[----:B------:R-:W-:Y:S01]  /*9f50*/  IMAD.MOV.U32 R19, RZ, RZ, R17 ;  /* 0x000000ffff137224 */ /* 0x000fe200078e0011 */
[----:B------:R-:W-:Y:S01]  /*9f60*/  SHF.R.U32.HI R0, RZ, R0, R7 ;  /* 0x00000000ff007219 */ /* 0x000fe20000011607 */
[----:B-1----:R-:W-:Y:S01]  /*9f70*/  IMAD.MOV R14, RZ, RZ, -R14 ;  /* 0x000000ffff0e7224 */ /* 0x002fe200078e0a0e */
[----:B------:R-:W-:Y:S01]  /*9f80*/  IADD3 R5, P0, RZ, -R11, RZ ;  /* 0x8000000bff057210 */ /* 0x000fe20007f1e0ff */
[----:B------:R-:W-:Y:S01]  /*9f90*/  ULDC UR4, c[0x0][0x154] ;  /* 0x0000550000047ab9 */ /* 0x000fe20000000800 */
[----:B------:R-:W-:Y:S01]  /*9fa0*/  IMAD.MOV.U32 R7, RZ, RZ, 0x1 ;  /* 0x00000001ff077424 */ /* 0x000fe200078e00ff */
[----:B------:R-:W1:Y:S01]  /*9fb0*/  LDC R4, c[0x0][0x618] ;  /* 0x00018600ff047b82 */ /* 0x000e620000000800 */
[----:B------:R-:W-:Y:S02]  /*9fc0*/  IMAD R22, R15, R14, R10 ;  /* 0x0000000e0f167224 */ /* 0x000fe400078e020a */
[----:B------:R-:W-:-:S04]  /*9fd0*/  IMAD.X R3, RZ, RZ, ~R0, P0 ;  /* 0x000000ffff037224 */ /* 0x000fc800000e0e00 */
[-C--:B--2---:R-:W-:Y:S01]  /*9fe0*/  IMAD R0, R3, R12.reuse, RZ ;  /* 0x0000000c03007224 */ /* 0x084fe200078e02ff */
[----:B------:R-:W2:Y:S01]  /*9ff0*/  LDC R6, c[0x0][0x608] ;  /* 0x00018200ff067b82 */ /* 0x000ea20000000800 */
[----:B0-----:R-:W-:-:S04]  /*a000*/  IMAD.WIDE.U32 R2, R5, R12, R18 ;  /* 0x0000000c05027225 */ /* 0x001fc800078e0012 */
[----:B------:R-:W-:Y:S01]  /*a010*/  IMAD R5, R5, R13, R0 ;  /* 0x0000000d05057224 */ /* 0x000fe200078e0200 */
[----:B------:R-:W-:Y:S02]  /*a020*/  I2FP.F32.U32 R0, R20 ;  /* 0x0000001400007245 */ /* 0x000fe40000201000 */
[----:B------:R-:W0:Y:S01]  /*a030*/  LDC R24, c[0x0][0x658] ;  /* 0x00019600ff187b82 */ /* 0x000e220000000800 */
[----:B------:R-:W-:Y:S01]  /*a040*/  IMAD.IADD R3, R3, 0x1, R5 ;  /* 0x0000000103037824 */ /* 0x000fe200078e0205 */
[----:B---3--:R-:W-:Y:S01]  /*a050*/  ISETP.NE.U32.AND P0, PT, R26, RZ, PT ;  /* 0x000000ff1a00720c */ /* 0x008fe20003f05070 */
[----:B------:R-:W-:Y:S01]  /*a060*/  FMUL R0, R0, UR4 ;  /* 0x0000000400007c20 */ /* 0x000fe20008400000 */
[----:B------:R-:W-:Y:S02]  /*a070*/  IMAD.MOV.U32 R5, RZ, RZ, -0x1 ;  /* 0xffffffffff057424 */ /* 0x000fe400078e00ff */
[----:B------:R-:W-:Y:S01]  /*a080*/  ISETP.NE.AND.EX P0, PT, R27, RZ, PT, P0 ;  /* 0x000000ff1b00720c */ /* 0x000fe20003f05300 */
[----:B------:R3:W4:Y:S01]  /*a090*/  F2I.U32.TRUNC.NTZ R12, R0 ;  /* 0x00000000000c7305 */ /* 0x000722000020f000 */
[----:B------:R-:W3:Y:S01]  /*a0a0*/  LDC R15, c[0x0][0x148] ;  /* 0x00005200ff0f7b82 */ /* 0x000ee20000000800 */
[----:B-1----:R-:W-:-:S02]  /*a0b0*/  SHF.R.U64 R10, R2, R4, R3 ;  /* 0x00000004020a7219 */ /* 0x002fc40000001203 */
[----:B------:R-:W-:-:S05]  /*a0c0*/  SHF.R.U32.HI R3, RZ, R4, R3 ;  /* 0x00000004ff037219 */ /* 0x000fca0000011603 */
[----:B------:R-:W1:Y:S01]  /*a0d0*/  LDC R14, c[0x0][0x600] ;  /* 0x00018000ff0e7b82 */ /* 0x000e620000000800 */
[-CC-:B--2---:R-:W-:Y:S02]  /*a0e0*/  SHF.R.U64 R8, R10, R6.reuse, R3.reuse ;  /* 0x000000060a087219 */ /* 0x184fe40000001203 */
[----:B------:R-:W-:-:S05]  /*a0f0*/  SHF.R.U32.HI R3, RZ, R6, R3 ;  /* 0x00000006ff037219 */ /* 0x000fca0000011603 */
[----:B------:R-:W2:Y:S01]  /*a100*/  LDC R21, c[0x0][0x648] ;  /* 0x00019200ff157b82 */ /* 0x000ea20000000800 */
[-CC-:B0-----:R-:W-:Y:S02]  /*a110*/  SHF.R.U64 R13, R8, R24.reuse, R3.reuse ;  /* 0x00000018080d7219 */ /* 0x181fe40000001203 */
[-C--:B------:R-:W-:Y:S02]  /*a120*/  SHF.L.U32 R5, R5, R24.reuse, RZ ;  /* 0x0000001805057219 */ /* 0x080fe400000006ff */
[-C--:B------:R-:W-:Y:S01]  /*a130*/  SHF.R.U32.HI R3, RZ, R24.reuse, R3 ;  /* 0x00000018ff037219 */ /* 0x080fe20000011603 */
[----:B------:R-:W-:Y:S01]  /*a140*/  IMAD.MOV.U32 R2, RZ, RZ, R13 ;  /* 0x000000ffff027224 */ /* 0x000fe200078e000d */
[----:B------:R-:W-:Y:S01]  /*a150*/  SHF.L.U32 R24, R7, R24, RZ ;  /* 0x0000001807187219 */ /* 0x000fe200000006ff */
[----:B------:R-:W0:Y:S01]  /*a160*/  LDC R25, c[0x0][0x638] ;  /* 0x00018e00ff197b82 */ /* 0x000e220000000800 */
[----:B------:R-:W-:-:S07]  /*a170*/  LOP3.LUT R19, RZ, R5, RZ, 0x33, !PT ;  /* 0x00000005ff137212 */ /* 0x000fce00078e33ff */
[----:B------:R-:W0:Y:S01]  /*a180*/  LDC R28, c[0x0][0x610] ;  /* 0x00018400ff1c7b82 */ /* 0x000e220000000800 */
[----:B----4-:R-:W-:Y:S05]  /*a190*/  @!P0 BRA `(.L_x_289) ;  /* 0x0000000000288947 */ /* 0x010fea0003800000 */
[----:B---3--:R-:W3:Y:S02]  /*a1a0*/  LDC R0, c[0x0][0x64c] ;  /* 0x00019300ff007b82 */ /* 0x008ee40000000800 */
[----:B---3--:R-:W-:-:S05]  /*a1b0*/  IADD3 R7, P0, R13, R0, RZ ;  /* 0x000000000d077210 */ /* 0x008fca0007f1e0ff */
        /* <DEDUP_REMOVED lines=8> */
.L_x_289:
[----:B------:R-:W4:Y:S01]  /*a240*/  LDC R4, c[0x0][0x65c] ;  /* 0x00019700ff047b82 */ /* 0x000f220000000800 */
[----:B--23--:R-:W-:Y:S01]  /*a250*/  SHF.R.U64 R0, R2, R21, R3 ;  /* 0x0000001502007219 */ /* 0x00cfe20000001203 */
[----:B-1----:R-:W-:Y:S01]  /*a260*/  VIADD R3, R14, 0xffffffff ;  /* 0xffffffff0e037836 */ /* 0x002fe20000000000 */
[----:B------:R-:W-:Y:S01]  /*a270*/  LOP3.LUT R19, R8, R19, RZ, 0xc0, !PT ;  /* 0x0000001308137212 */ /* 0x000fe200078ec0ff */
[----:B------:R-:W-:Y:S02]  /*a280*/  IMAD.MOV R12, RZ, RZ, -R12 ;  /* 0x000000ffff0c7224 */ /* 0x000fe400078e0a0c */
[----:B------:R-:W-:Y:S01]  /*a290*/  IMAD.MOV R2, RZ, RZ, -R0 ;  /* 0x000000ffff027224 */ /* 0x000fe200078e0a00 */
[----:B------:R-:W-:Y:S01]  /*a2a0*/  LOP3.LUT R3, R10, R3, RZ, 0xc0, !PT ;  /* 0x000000030a037212 */ /* 0x000fe200078ec0ff */
[----:B------:R-:W-:Y:S02]  /*a2b0*/  IMAD R19, R24, R0, R19 ;  /* 0x0000000018137224 */ /* 0x000fe400078e0213 */
[----:B0-----:R-:W-:-:S04]  /*a2c0*/  IMAD R0, R2, R25, R13 ;  /* 0x0000001902007224 */ /* 0x001fc800078e020d */
[----:B------:R-:W-:Y:S01]  /*a2d0*/  IMAD R2, R0, R14, R3 ;  /* 0x0000000e00027224 */ /* 0x000fe200078e0203 */
[----:B----4-:R-:W-:Y:S01]  /*a2e0*/  ISETP.NE.AND P0, PT, R4, 0x1, PT ;  /* 0x000000010400780c */ /* 0x010fe20003f05270 */
[----:B------:R-:W-:-:S05]  /*a2f0*/  IMAD.MOV.U32 R4, RZ, RZ, 0x1 ;  /* 0x00000001ff047424 */ /* 0x000fca00078e00ff */
[----:B------:R-:W-:-:S07]  /*a300*/  PRMT R0, R4, 0x7610, R0 ;  /* 0x0000761004007816 */ /* 0x000fce0000000000 */
[----:B------:R-:W-:-:S04]  /*a310*/  @P0 IMAD R22, R15, R12, R20 ;  /* 0x0000000c0f160224 */ /* 0x000fc800078e0214 */
[----:B------:R-:W-:-:S05]  /*a320*/  IMAD R19, R19, R28, R22 ;  /* 0x0000001c13137224 */ /* 0x000fca00078e0216 */
[----:B------:R-:W-:Y:S02]  /*a330*/  SEL R22, R2, R19, !P0 ;  /* 0x0000001302167207 */ /* 0x000fe40004000000 */
[----:B------:R-:W-:Y:S01]  /*a340*/  SEL R19, R19, R2, !P0 ;  /* 0x0000000213137207 */ /* 0x000fe20004000000 */
[----:B------:R-:W-:-:S07]  /*a350*/  IMAD.MOV.U32 R2, RZ, RZ, R11 ;  /* 0x000000ffff027224 */ /* 0x000fce00078e000b */
.L_x_287:
[----:B------:R-:W-:Y:S02]  /*a360*/  LOP3.LUT P0, RZ, R0, 0xff, RZ, 0xc0, !PT ;  /* 0x000000ff00ff7812 */ /* 0x000fe4000780c0ff */
[----:B------:R-:W-:-:S11]  /*a370*/  LOP3.LUT R173, R173, 0x1, RZ, 0x3c, !PT ;  /* 0x00000001adad7812 */ /* 0x000fd600078e3cff */
[----:B------:R-:W-:Y:S05]  /*a380*/  @P0 BRA `(.L_x_290) ;  /* 0xffffff7000300947 */ /* 0x000fea000383ffff */
[----:B------:R-:W-:Y:S05]  /*a390*/  EXIT ;  /* 0x000000000000794d */ /* 0x000fea0003800000 */
.L_x_13:
[----:B------:R-:W-:-:S08]  /*a3a0*/  ISETP.NE.AND P0, PT, R0, RZ, PT ;  /* 0x000000ff0000720c */ /* 0x000fd00003f05270 */
[----:B0-----:R-:W0:-:S00]  /*a3b0*/  USETMAXREG.DEALLOC.CTAPOOL 0x28 ;  /* 0x00000028000079c8 */ /* 0x001e0000080e0500 */
[----:B------:R-:W-:Y:S05]  /*a3c0*/  @P0 EXIT ;  /* 0x000000000000094d */ /* 0x000fea0003800000 */
[----:B0-----:R-:W-:Y:S01]  /*a3d0*/  LOP3.LUT P0, RZ, R8, 0xff, RZ, 0xc0, !PT ;  /* 0x000000ff08ff7812 */ /* 0x001fe2000780c0ff */
[----:B------:R-:W-:Y:S02]  /*a3e0*/  IMAD.MOV.U32 R0, RZ, RZ, 0x1 ;  /* 0x00000001ff007424 */ /* 0x000fe400078e00ff */
[----:B------:R-:W-:-:S10]  /*a3f0*/  IMAD.MOV.U32 R7, RZ, RZ, RZ ;  /* 0x000000ffff077224 */ /* 0x000fd400078e00ff */
[----:B------:R-:W-:Y:S05]  /*a400*/  @!P0 BRA `(.L_x_291) ;  /* 0x0000000c001c8947 */ /* 0x000fea0003800000 */
[----:B------:R-:W-:Y:S01]  /*a410*/  LOP3.LUT P0, RZ, R4, 0x1f, RZ, 0xc0, !PT ;  /* 0x0000001f04ff7812 */ /* 0x000fe2000780c0ff */
[----:B------:R-:W-:Y:S01]  /*a420*/  ULDC UR5, c[0x0][0x658] ;  /* 0x0001960000057ab9 */ /* 0x000fe20000000800 */
[----:B------:R-:W-:Y:S01]  /*a430*/  UMOV UR6, 0xffffffff ;  /* 0xffffffff00067882 */ /* 0x000fe20000000000 */
[----:B------:R-:W-:Y:S01]  /*a440*/  BSSY B0, `(.L_x_291) ;  /* 0x00000c3000007945 */ /* 0x000fe20003800000 */
[----:B------:R-:W-:Y:S01]  /*a450*/  USHF.L.U32 UR6, UR6, UR5, URZ ;  /* 0x0000000506067299 */ /* 0x000fe2000800063f */
[C---:B------:R-:W-:Y:S01]  /*a460*/  ISETP.NE.AND P2, PT, R3.reuse, RZ, PT ;  /* 0x000000ff0300720c */ /* 0x040fe20003f45270 */
[----:B------:R-:W-:Y:S01]  /*a470*/  IMAD.MOV.U32 R8, RZ, RZ, 0x1 ;  /* 0x00000001ff087424 */ /* 0x000fe200078e00ff */
[----:B------:R-:W-:Y:S01]  /*a480*/  ISETP.NE.OR P0, PT, R3, RZ, !P0 ;  /* 0x000000ff0300720c */ /* 0x000fe20004705670 */
[----:B------:R-:W-:Y:S01]  /*a490*/  IMAD.MOV.U32 R0, RZ, RZ, 0x1 ;  /* 0x00000001ff007424 */ /* 0x000fe200078e00ff */
[----:B------:R-:W-:Y:S01]  /*a4a0*/  LOP3.LUT R6, R16, 0x2, RZ, 0xfc, !PT ;  /* 0x0000000210067812 */ /* 0x000fe200078efcff */
[----:B------:R-:W-:Y:S01]  /*a4b0*/  IMAD.MOV.U32 R7, RZ, RZ, RZ ;  /* 0x000000ffff077224 */ /* 0x000fe200078e00ff */
[----:B------:R-:W-:Y:S01]  /*a4c0*/  ULDC UR4, c[0x0][0x600] ;  /* 0x0001800000047ab9 */ /* 0x000fe20000000800 */
[----:B------:R-:W-:Y:S01]  /*a4d0*/  UMOV UR7, 0x1 ;  /* 0x0000000100077882 */ /* 0x000fe20000000000 */
[----:B------:R-:W-:-:S02]  /*a4e0*/  UIADD3 UR19, UR40, 0x1, URZ ;  /* 0x0000000128137890 */ /* 0x000fc4000fffe03f */
[----:B------:R-:W-:Y:S02]  /*a4f0*/  UIADD3 UR15, UR4, -0x1, URZ ;  /* 0xffffffff040f7890 */ /* 0x000fe4000fffe03f */
[----:B------:R-:W-:Y:S02]  /*a500*/  USHF.L.U32 UR17, UR7, UR5, URZ ;  /* 0x0000000507117299 */ /* 0x000fe4000800063f */
[----:B------:R-:W-:Y:S01]  /*a510*/  ULOP3.LUT UR16, URZ, UR6, URZ, 0x33, !UPT ;  /* 0x000000063f107292 */ /* 0x000fe2000f8e333f */
[----:B------:R-:W-:-:S11]  /*a520*/  ULDC.64 UR20, c[0x0][0x198] ;  /* 0x0000660000147ab9 */ /* 0x000fd60000000a00 */
.L_x_303:
[----:B------:R-:W-:-:S03]  /*a530*/  UMOV UR4, 0xffffffff ;  /* 0xffffffff00047882 */ /* 0x000fc60000000000 */
[----:B------:R-:W-:Y:S05]  /*a540*/  BRA.DIV UR4, `(.L_x_292) ;  /* 0x0000001204047947 */ /* 0x000fea000b800000 */
[----:B------:R-:W-:-:S13]  /*a550*/  ELECT P6, URZ, PT ;  /* 0x00000000003f782f */ /* 0x000fda00038c0000 */
.L_x_317:
[----:B------:R-:W0:Y:S01]  /*a560*/  LDC R3, c[0x0][0x28c] ;  /* 0x0000a300ff037b82 */ /* 0x000e220000000800 */
[----:B------:R-:W-:Y:S01]  /*a570*/  BSSY B1, `(.L_x_293) ;  /* 0x0000037000017945 */ /* 0x000fe20003800000 */
[----:B0-----:R-:W-:-:S13]  /*a580*/  ISETP.LT.OR P6, PT, R3, 0x1, !P6 ;  /* 0x000000010300780c */ /* 0x001fda00077c1670 */
[----:B------:R-:W-:Y:S05]  /*a590*/  @P6 BRA `(.L_x_294) ;  /* 0x0000000000d06947 */ /* 0x000fea0003800000 */
[----:B------:R-:W-:Y:S02]  /*a5a0*/  IMAD.SHL.U32 R22, R22, 0x100, RZ ;  /* 0x0000010016167824 */ /* 0x000fe400078e00ff */
[----:B------:R-:W-:Y:S02]  /*a5b0*/  IMAD.SHL.U32 R19, R19, 0x40, RZ ;  /* 0x0000004013137824 */ /* 0x000fe400078e00ff */
[----:B------:R-:W-:Y:S02]  /*a5c0*/  IMAD.MOV.U32 R12, RZ, RZ, RZ ;  /* 0x000000ffff0c7224 */ /* 0x000fe400078e00ff */
[----:B------:R-:W-:Y:S02]  /*a5d0*/  IMAD.U32 R13, RZ, RZ, UR19 ;  /* 0x00000013ff0d7e24 */ /* 0x000fe4000f8e00ff */
[----:B------:R-:W-:Y:S02]  /*a5e0*/  IMAD.MOV.U32 R3, RZ, RZ, R0 ;  /* 0x000000ffff037224 */ /* 0x000fe400078e0000 */
[----:B------:R-:W-:-:S07]  /*a5f0*/  IMAD.MOV.U32 R4, RZ, RZ, R7 ;  /* 0x000000ffff047224 */ /* 0x000fce00078e0007 */
.L_x_298:
[----:B------:R-:W0:Y:S01]  /*a600*/  S2R R10, SR_CgaCtaId ;  /* 0x00000000000a7919 */ /* 0x000e220000008800 */
[----:B------:R-:W-:Y:S01]  /*a610*/  MOV R5, 0x400 ;  /* 0x0000040000057802 */ /* 0x000fe20000000f00 */
[----:B------:R-:W1:Y:S03]  /*a620*/  @!P2 LDC R9, c[0x0][0x500] ;  /* 0x00014000ff09ab82 */ /* 0x000e660000000800 */
[----:B0-----:R-:W-:Y:S02]  /*a630*/  LEA R11, R10, R5, 0x18 ;  /* 0x000000050a0b7211 */ /* 0x001fe400078ec0ff */
[----:B------:R-:W-:-:S03]  /*a640*/  SHF.L.U32 R5, R3, 0x1f, RZ ;  /* 0x0000001f03057819 */ /* 0x000fc600000006ff */
[----:B------:R-:W-:-:S04]  /*a650*/  IMAD R10, R4, 0x8, R11 ;  /* 0x00000008040a7824 */ /* 0x000fc800078e020b */
[----:B------:R-:W0:Y:S02]  /*a660*/  SYNCS.PHASECHK.TRANS64.TRYWAIT P1, [R10+URZ+0x28], R5 ;  /* 0x000028050a0075a7 */ /* 0x000e24000802017f */
[----:B01----:R-:W-:Y:S05]  /*a670*/  @!P1 BRA `(.L_x_295) ;  /* 0x0000000c00d89947 */ /* 0x003fea0003800000 */
.L_x_318:
[----:B0-----:R-:W-:Y:S01]  /*a680*/  PRMT R5, R6, 0x9910, RZ ;  /* 0x0000991006057816 */ /* 0x001fe200000000ff */
[----:B------:R0:W-:Y:S03]  /*a690*/  @!P2 SYNCS.ARRIVE.TRANS64 RZ, [R10+URZ], R9 ;  /* 0x000000090affa9a7 */ /* 0x0001e6000800003f */
[----:B------:R-:W-:-:S13]  /*a6a0*/  ISETP.NE.AND P1, PT, R5, 0x2, PT ;  /* 0x000000020500780c */ /* 0x000fda0003f25270 */
[----:B0-----:R-:W-:Y:S05]  /*a6b0*/  @P1 BRA `(.L_x_296) ;  /* 0x0000000000041947 */ /* 0x001fea0003800000 */
[----:B------:R-:W-:Y:S01]  /*a6c0*/  BPT.TRAP 0x1 ;  /* 0x000000040000795c */ /* 0x000fe20000300000 */
.L_x_296:
[----:B------:R-:W-:Y:S05]  /*a6d0*/  @P0 BRA `(.L_x_297) ;  /* 0x0000000000040947 */ /* 0x000fea0003800000 */
[----:B------:R-:W-:Y:S01]  /*a6e0*/  BPT.TRAP 0x1 ;  /* 0x000000040000795c */ /* 0x000fe20000300000 */
.L_x_297:
[--C-:B------:R-:W-:Y:S01]  /*a6f0*/  IMAD R5, R4, 0x2000, R11.reuse ;  /* 0x0000200004057824 */ /* 0x100fe200078e020b */
[----:B------:R-:W-:Y:S01]  /*a700*/  R2UR UR9, R10 ;  /* 0x000000000a0972ca */ /* 0x000fe200000e0000 */
[C---:B------:R-:W-:Y:S01]  /*a710*/  IMAD R11, R4.reuse, 0x8000, R11 ;  /* 0x00008000040b7824 */ /* 0x040fe200078e020b */
[----:B------:R-:W-:Y:S01]  /*a720*/  UIADD3 UR4, UP0, UR20, 0xf0, URZ ;  /* 0x000000f014047890 */ /* 0x000fe2000ff1e03f */
[----:B------:R-:W-:Y:S01]  /*a730*/  VIADD R13, R13, 0xffffffff ;  /* 0xffffffff0d0d7836 */ /* 0x000fe20000000000 */
[----:B------:R-:W-:Y:S01]  /*a740*/  R2UR UR5, R5 ;  /* 0x00000000050572ca */ /* 0x000fe200000e0000 */
[----:B------:R-:W-:Y:S01]  /*a750*/  UIADD3 UR22, UP1, UR20, 0x1f0, URZ ;  /* 0x000001f014167890 */ /* 0x000fe2000ff3e03f */
[----:B------:R-:W-:Y:S01]  /*a760*/  R2UR UR8, R11 ;  /* 0x000000000b0872ca */ /* 0x000fe200000e0000 */
[----:B------:R-:W-:Y:S01]  /*a770*/  VIADD R4, R4, 0x1 ;  /* 0x0000000104047836 */ /* 0x000fe20000000000 */
[----:B------:R-:W-:Y:S01]  /*a780*/  R2UR UR11, R19 ;  /* 0x00000000130b72ca */ /* 0x000fe200000e0000 */
[----:B------:R-:W-:Y:S01]  /*a790*/  UIADD3.X UR23, URZ, UR21, URZ, UP1, !UPT ;  /* 0x000000153f177290 */ /* 0x000fe20008ffe43f */
[----:B------:R-:W-:Y:S01]  /*a7a0*/  R2UR UR10, R12 ;  /* 0x000000000c0a72ca */ /* 0x000fe200000e0000 */
[----:B------:R-:W-:Y:S01]  /*a7b0*/  UMOV UR6, 0x0 ;  /* 0x0000000000067882 */ /* 0x000fe20000000000 */
[----:B------:R-:W-:Y:S01]  /*a7c0*/  R2UR UR12, R2 ;  /* 0x00000000020c72ca */ /* 0x000fe200000e0000 */
[----:B------:R-:W-:Y:S01]  /*a7d0*/  UMOV UR7, 0x10000000 ;  /* 0x1000000000077882 */ /* 0x000fe20000000000 */
[----:B------:R-:W-:Y:S01]  /*a7e0*/  R2UR UR18, R22 ;  /* 0x00000000161272ca */ /* 0x000fe200000e0000 */
[----:B------:R-:W-:Y:S01]  /*a7f0*/  VIADD R12, R12, 0x40 ;  /* 0x000000400c0c7836 */ /* 0x000fe20000000000 */
[----:B------:R-:W-:Y:S01]  /*a800*/  ISETP.GT.AND P3, PT, R13, 0x1, PT ;  /* 0x000000010d00780c */ /* 0x000fe20003f64270 */
[----:B------:R-:W-:Y:S01]  /*a810*/  UIADD3 UR13, UR5, 0x180, URZ ;  /* 0x00000180050d7890 */ /* 0x000fe2000fffe03f */
[----:B------:R-:W-:Y:S01]  /*a820*/  ISETP.NE.AND P1, PT, R4, 0x5, PT ;  /* 0x000000050400780c */ /* 0x000fe20003f25270 */
[----:B------:R-:W-:-:S02]  /*a830*/  UIADD3.X UR5, URZ, UR21, URZ, UP0, !UPT ;  /* 0x000000153f057290 */ /* 0x000fc400087fe43f */
[----:B------:R-:W-:Y:S01]  /*a840*/  UIADD3 UR14, UR8, 0xa180, URZ ;  /* 0x0000a180080e7890 */ /* 0x000fe2000fffe03f */
[----:B------:R-:W-:Y:S02]  /*a850*/  SEL R10, RZ, 0x1, P1 ;  /* 0x00000001ff0a7807 */ /* 0x000fe40000800000 */
[----:B------:R-:W-:Y:S01]  /*a860*/  UMOV UR8, UR13 ;  /* 0x0000000d00087c82 */ /* 0x000fe20008000000 */
[----:B------:R-:W-:Y:S02]  /*a870*/  SEL R4, R4, RZ, P1 ;  /* 0x000000ff04047207 */ /* 0x000fe40000800000 */
[----:B------:R-:W-:Y:S01]  /*a880*/  LOP3.LUT R3, R3, R10, RZ, 0x3c, !PT ;  /* 0x0000000a03037212 */ /* 0x000fe200078e3cff */
[----:B------:R0:W-:Y:S02]  /*a890*/  UTMALDG.3D [UR8], [UR4], desc[UR6] ;  /* 0x00000608040075b4 */ /* 0x0001e40008011000 */
[----:B0-----:R-:W-:Y:S01]  /*a8a0*/  UMOV UR8, UR14 ;  /* 0x0000000e00087c82 */ /* 0x001fe20008000000 */
[----:B------:R-:W-:-:S02]  /*a8b0*/  UMOV UR11, UR18 ;  /* 0x00000012000b7c82 */ /* 0x000fc40008000000 */
[----:B------:R0:W-:Y:S02]  /*a8c0*/  UTMALDG.3D [UR8], [UR22], desc[UR6] ;  /* 0x00000608160075b4 */ /* 0x0001e40008011000 */
[----:B0-----:R-:W-:Y:S05]  /*a8d0*/  @P3 BRA `(.L_x_298) ;  /* 0xfffffffc00483947 */ /* 0x001fea000383ffff */
.L_x_294:
[----:B------:R-:W-:Y:S05]  /*a8e0*/  BSYNC B1 ;  /* 0x0000000000017941 */ /* 0x000fea0003800000 */
.L_x_293:
[----:B------:R-:W2:Y:S01]  /*a8f0*/  LDL.64 R10, [R1] ;  /* 0x00000000010a7983 */ /* 0x000ea20000100a00 */
[----:B------:R-:W-:Y:S01]  /*a900*/  LOP3.LUT P4, RZ, R8, 0xff, RZ, 0xc0, !PT ;  /* 0x000000ff08ff7812 */ /* 0x000fe2000788c0ff */
[----:B------:R-:W-:Y:S01]  /*a910*/  VIADD R4, R7, UR40 ;  /* 0x0000002807047c36 */ /* 0x000fe20008000000 */
[----:B------:R-:W-:Y:S01]  /*a920*/  ULDC.64 UR4, c[0x0][0x650] ;  /* 0x0001940000047ab9 */ /* 0x000fe20000000a00 */
[----:B------:R-:W-:Y:S01]  /*a930*/  IMAD.U32 R7, RZ, RZ, UR40 ;  /* 0x00000028ff077e24 */ /* 0x000fe2000f8e00ff */
[----:B------:R-:W-:Y:S01]  /*a940*/  UISETP.GE.U32.AND UP0, UPT, UR40, 0x5, UPT ;  /* 0x000000052800788c */ /* 0x000fe2000bf06070 */
[----:B------:R-:W-:Y:S01]  /*a950*/  BSSY B1, `(.L_x_299) ;  /* 0x000006f000017945 */ /* 0x000fe20003800000 */
[----:B------:R-:W-:Y:S01]  /*a960*/  ISETP.GT.U32.AND P1, PT, R4, 0x4, PT ;  /* 0x000000040400780c */ /* 0x000fe20003f24070 */
[----:B------:R-:W-:Y:S01]  /*a970*/  IMAD.MOV.U32 R19, RZ, RZ, -0x1 ;  /* 0xffffffffff137424 */ /* 0x000fe200078e00ff */
[----:B------:R-:W-:Y:S01]  /*a980*/  PRMT R8, RZ, 0x7610, R8 ;  /* 0x00007610ff087816 */ /* 0x000fe20000000008 */
[----:B------:R-:W-:Y:S01]  /*a990*/  IMAD.MOV.U32 R22, RZ, RZ, -0x1 ;  /* 0xffffffffff167424 */ /* 0x000fe200078e00ff */
[----:B------:R-:W-:-:S02]  /*a9a0*/  ISETP.LT.U32.AND P1, PT, R7, 0x5, P1 ;  /* 0x000000050700780c */ /* 0x000fc40000f21070 */
[----:B------:R-:W-:Y:S01]  /*a9b0*/  PLOP3.LUT P3, PT, PT, PT, UP0, 0x80, 0x0 ;  /* 0x000000000000781c */ /* 0x000fe20003f6f008 */
[----:B------:R-:W0:Y:S01]  /*a9c0*/  @P4 S2R R3, SR_CgaCtaId ;  /* 0x0000000000034919 */ /* 0x000e220000008800 */
[----:B------:R-:W-:-:S04]  /*a9d0*/  @P4 MOV R2, 0x400 ;  /* 0x0000040000024802 */ /* 0x000fc80000000f00 */
[----:B0-----:R-:W-:Y:S01]  /*a9e0*/  @P4 LEA R5, R3, R2, 0x18 ;  /* 0x0000000203054211 */ /* 0x001fe200078ec0ff */
[----:B------:R-:W-:-:S03]  /*a9f0*/  IMAD.WIDE.U32 R2, R4, -0x33333333, RZ ;  /* 0xcccccccd04027825 */ /* 0x000fc600078e00ff */
[----:B------:R0:W-:Y:S01]  /*aa00*/  @P4 SYNCS.ARRIVE.TRANS64.A1T0 RZ, [R5+URZ+0x88], RZ ;  /* 0x000088ff05ff49a7 */ /* 0x0001e2000810003f */
[----:B------:R-:W-:Y:S01]  /*aa10*/  IMAD.MOV.U32 R2, RZ, RZ, -0x1 ;  /* 0xffffffffff027424 */ /* 0x000fe200078e00ff */
[----:B0-----:R-:W-:Y:S02]  /*aa20*/  SHF.R.U32.HI R5, RZ, 0x2, R3 ;  /* 0x00000002ff057819 */ /* 0x001fe40000011603 */
[----:B------:R-:W-:-:S03]  /*aa30*/  SEL R3, RZ, 0x1, !P1 ;  /* 0x00000001ff037807 */ /* 0x000fc60004800000 */
[----:B------:R-:W-:Y:S01]  /*aa40*/  IMAD R7, R5, -0x5, R4 ;  /* 0xfffffffb05077824 */ /* 0x000fe200078e0204 */
[----:B------:R-:W-:Y:S02]  /*aa50*/  LOP3.LUT R0, R0, R3, RZ, 0x3c, !PT ;  /* 0x0000000300007212 */ /* 0x000fe400078e3cff */
[----:B------:R-:W-:Y:S02]  /*aa60*/  PRMT R3, RZ, 0x7610, R3 ;  /* 0x00007610ff037816 */ /* 0x000fe40000000003 */
[----:B------:R-:W-:Y:S02]  /*aa70*/  @P3 LOP3.LUT R0, R0, 0x1, R5, 0x78, !PT ;  /* 0x0000000100003812 */ /* 0x000fe400078e7805 */
[----:B--2---:R-:W-:-:S04]  /*aa80*/  IADD3 R18, P4, R18, R10, RZ ;  /* 0x0000000a12127210 */ /* 0x004fc80007f9e0ff */
[----:B------:R-:W-:Y:S01]  /*aa90*/  ISETP.GE.U32.AND P1, PT, R18, UR4, PT ;  /* 0x0000000412007c0c */ /* 0x000fe2000bf26070 */
[----:B------:R-:W-:-:S05]  /*aaa0*/  IMAD.X R17, R17, 0x1, R23, P4 ;  /* 0x0000000111117824 */ /* 0x000fca00020e0617 */
[----:B------:R-:W-:-:S13]  /*aab0*/  ISETP.GE.U32.AND.EX P1, PT, R17, UR5, PT, P1 ;  /* 0x0000000511007c0c */ /* 0x000fda000bf26110 */
[----:B------:R-:W-:Y:S05]  /*aac0*/  @P1 BRA `(.L_x_300) ;  /* 0x00000004005c1947 */ /* 0x000fea0003800000 */
[----:B------:R-:W0:Y:S01]  /*aad0*/  S2R R11, SR_CTAID.X ;  /* 0x00000000000b7919 */ /* 0x000e220000002500 */
[----:B------:R-:W-:Y:S01]  /*aae0*/  ULDC.64 UR4, c[0x0][0x628] ;  /* 0x00018a0000047ab9 */ /* 0x000fe20000000a00 */
[----:B------:R-:W1:Y:S01]  /*aaf0*/  LDC R12, c[0x0][0x144] ;  /* 0x00005100ff0c7b82 */ /* 0x000e620000000800 */
[----:B------:R-:W-:Y:S01]  /*ab00*/  ISETP.NE.U32.AND P1, PT, RZ, UR4, PT ;  /* 0x00000004ff007c0c */ /* 0x000fe2000bf25070 */
[----:B------:R-:W2:Y:S01]  /*ab10*/  S2R R9, SR_CTAID.Y ;  /* 0x0000000000097919 */ /* 0x000ea20000002600 */
[----:B------:R-:W-:Y:S01]  /*ab20*/  ULDC UR6, c[0x0][0x150] ;  /* 0x0000540000067ab9 */ /* 0x000fe20000000800 */
[----:B------:R-:W-:Y:S01]  /*ab30*/  ULDC UR7, c[0x0][0x630] ;  /* 0x00018c0000077ab9 */ /* 0x000fe20000000800 */
[----:B------:R-:W-:Y:S01]  /*ab40*/  ISETP.NE.AND.EX P1, PT, RZ, UR5, PT, P1 ;  /* 0x00000005ff007c0c */ /* 0x000fe2000bf25310 */
[----:B------:R-:W-:Y:S01]  /*ab50*/  IMAD.MOV.U32 R2, RZ, RZ, R18 ;  /* 0x000000ffff027224 */ /* 0x000fe200078e0012 */
[----:B0-----:R-:W-:-:S05]  /*ab60*/  I2FP.F32.U32 R3, R11 ;  /* 0x0000000b00037245 */ /* 0x001fca0000201000 */
[----:B------:R-:W-:Y:S01]  /*ab70*/  FMUL R14, R3, UR6 ;  /* 0x00000006030e7c20 */ /* 0x000fe20008400000 */
[----:B------:R-:W-:-:S05]  /*ab80*/  IMAD.MOV.U32 R3, RZ, RZ, R17 ;  /* 0x000000ffff037224 */ /* 0x000fca00078e0011 */
[----:B--2---:R-:W-:Y:S05]  /*ab90*/  @!P1 BRA `(.L_x_301) ;  /* 0x0000000000289947 */ /* 0x004fea0003800000 */
[----:B------:R-:W-:Y:S02]  /*aba0*/  ULDC UR6, c[0x0][0x634] ;  /* 0x00018d0000067ab9 */ /* 0x000fe40000000800 */
[----:B------:R-:W-:-:S05]  /*abb0*/  IADD3 R3, P1, R18, UR6, RZ ;  /* 0x0000000612037c10 */ /* 0x000fca000ff3e0ff */
[----:B------:R-:W-:-:S04]  /*abc0*/  IMAD.X R13, RZ, RZ, R17, P1 ;  /* 0x000000ffff0d7224 */ /* 0x000fc800008e0611 */
[----:B------:R-:W-:-:S04]  /*abd0*/  IMAD.WIDE.U32 R4, R13, UR4, RZ ;  /* 0x000000040d047c25 */ /* 0x000fc8000f8e00ff */
[----:B------:R-:W-:-:S04]  /*abe0*/  IMAD.WIDE.U32 R4, P1, R3, UR5, R4 ;  /* 0x0000000503047c25 */ /* 0x000fc8000f820004 */
[----:B------:R-:W-:-:S04]  /*abf0*/  IMAD.WIDE.U32 R2, R3, UR4, RZ ;  /* 0x0000000403027c25 */ /* 0x000fc8000f8e00ff */
[----:B------:R-:W-:Y:S01]  /*ac00*/  IMAD.MOV.U32 R2, RZ, RZ, R5 ;  /* 0x000000ffff027224 */ /* 0x000fe200078e0005 */
[----:B------:R-:W-:Y:S01]  /*ac10*/  IADD3 RZ, P3, R3, R4, RZ ;  /* 0x0000000403ff7210 */ /* 0x000fe20007f7e0ff */
[----:B------:R-:W-:-:S04]  /*ac20*/  IMAD.X R3, RZ, RZ, RZ, P1 ;  /* 0x000000ffff037224 */ /* 0x000fc800008e06ff */
[----:B------:R-:W-:-:S08]  /*ac30*/  IMAD.WIDE.U32.X R2, R13, UR5, R2, P3 ;  /* 0x000000050d027c25 */ /* 0x000fd000098e0402 */
.L_x_301:
[--C-:B------:R-:W-:Y:S01]  /*ac40*/  SHF.R.U64 R10, R2, UR7, R3.reuse ;  /* 0x00000007020a7c19 */ /* 0x100fe20008001203 */
[----:B------:R-:W0:Y:S01]  /*ac50*/  F2I.U32.TRUNC.NTZ R14, R14 ;  /* 0x0000000e000e7305 */ /* 0x000e22000020f000 */
[----:B------:R-:W-:Y:S01]  /*ac60*/  SHF.R.U32.HI R2, RZ, UR7, R3 ;  /* 0x00000007ff027c19 */ /* 0x000fe20008011603 */
[----:B------:R-:W-:Y:S01]  /*ac70*/  ULDC.64 UR4, c[0x0][0x620] ;  /* 0x0001880000047ab9 */ /* 0x000fe20000000a00 */
[----:B------:R-:W-:Y:S01]  /*ac80*/  IADD3 R5, P1, RZ, -R10, RZ ;  /* 0x8000000aff057210 */ /* 0x000fe20007f3e0ff */
[----:B------:R-:W-:Y:S01]  /*ac90*/  IMAD.MOV.U32 R3, RZ, RZ, R17 ;  /* 0x000000ffff037224 */ /* 0x000fe200078e0011 */
[----:B------:R-:W-:-:S03]  /*aca0*/  ULDC.64 UR6, c[0x0][0x640] ;  /* 0x0001900000067ab9 */ /* 0x000fc60000000a00 */
[----:B------:R-:W-:Y:S01]  /*acb0*/  IMAD.X R2, RZ, RZ, ~R2, P1 ;  /* 0x000000ffff027224 */ /* 0x000fe200008e0e02 */
[----:B------:R-:W-:-:S03]  /*acc0*/  ISETP.NE.U32.AND P1, PT, RZ, UR6, PT ;  /* 0x00000006ff007c0c */ /* 0x000fc6000bf25070 */
[----:B------:R-:W-:Y:S01]  /*acd0*/  IMAD R4, R2, UR4, RZ ;  /* 0x0000000402047c24 */ /* 0x000fe2000f8e02ff */
[----:B------:R-:W-:Y:S01]  /*ace0*/  ISETP.NE.AND.EX P1, PT, RZ, UR7, PT, P1 ;  /* 0x00000007ff007c0c */ /* 0x000fe2000bf25310 */
[----:B------:R-:W-:-:S04]  /*acf0*/  IMAD.MOV.U32 R2, RZ, RZ, R18 ;  /* 0x000000ffff027224 */ /* 0x000fc800078e0012 */
[----:B------:R-:W-:Y:S01]  /*ad00*/  IMAD.WIDE.U32 R2, R5, UR4, R2 ;  /* 0x0000000405027c25 */ /* 0x000fe2000f8e0002 */
[----:B------:R-:W-:-:S03]  /*ad10*/  ULDC UR4, c[0x0][0x618] ;  /* 0x0001860000047ab9 */ /* 0x000fc60000000800 */
[----:B------:R-:W-:Y:S01]  /*ad20*/  IMAD R5, R5, UR5, R4 ;  /* 0x0000000505057c24 */ /* 0x000fe2000f8e0204 */
[----:B------:R-:W-:Y:S01]  /*ad30*/  ULDC UR5, c[0x0][0x154] ;  /* 0x0000550000057ab9 */ /* 0x000fe20000000800 */
[----:B0-----:R-:W-:Y:S02]  /*ad40*/  IMAD.MOV R4, RZ, RZ, -R14 ;  /* 0x000000ffff047224 */ /* 0x001fe400078e0a0e */
[----:B------:R-:W0:Y:S01]  /*ad50*/  LDC R14, c[0x0][0x148] ;  /* 0x00005200ff0e7b82 */ /* 0x000e220000000800 */
[----:B------:R-:W-:Y:S02]  /*ad60*/  IMAD.IADD R3, R3, 0x1, R5 ;  /* 0x0000000103037824 */ /* 0x000fe400078e0205 */
[----:B-1----:R-:W-:Y:S01]  /*ad70*/  IMAD R11, R12, R4, R11 ;  /* 0x000000040c0b7224 */ /* 0x002fe200078e020b */
[----:B------:R-:W-:Y:S02]  /*ad80*/  I2FP.F32.U32 R4, R9 ;  /* 0x0000000900047245 */ /* 0x000fe40000201000 */
[----:B------:R-:W-:-:S02]  /*ad90*/  SHF.R.U64 R12, R2, UR4, R3 ;  /* 0x00000004020c7c19 */ /* 0x000fc40008001203 */
[----:B------:R-:W-:Y:S01]  /*ada0*/  SHF.R.U32.HI R3, RZ, UR4, R3 ;  /* 0x00000004ff037c19 */ /* 0x000fe20008011603 */
[----:B------:R-:W-:Y:S01]  /*adb0*/  FMUL R4, R4, UR5 ;  /* 0x0000000504047c20 */ /* 0x000fe20008400000 */
[----:B------:R-:W-:Y:S02]  /*adc0*/  ULDC UR4, c[0x0][0x608] ;  /* 0x0001820000047ab9 */ /* 0x000fe40000000800 */
[--C-:B------:R-:W-:Y:S01]  /*add0*/  SHF.R.U64 R15, R12, UR4, R3.reuse ;  /* 0x000000040c0f7c19 */ /* 0x100fe20008001203 */
[----:B------:R1:W2:Y:S01]  /*ade0*/  F2I.U32.TRUNC.NTZ R20, R4 ;  /* 0x0000000400147305 */ /* 0x0002a2000020f000 */
[----:B------:R-:W-:Y:S01]  /*adf0*/  SHF.R.U32.HI R2, RZ, UR4, R3 ;  /* 0x00000004ff027c19 */ /* 0x000fe20008011603 */
[----:B------:R-:W-:-:S03]  /*ae00*/  ULDC UR4, c[0x0][0x658] ;  /* 0x0001960000047ab9 */ /* 0x000fc60000000800 */
[--C-:B------:R-:W-:Y:S02]  /*ae10*/  SHF.R.U64 R13, R15, UR4, R2.reuse ;  /* 0x000000040f0d7c19 */ /* 0x100fe40008001202 */
[----:B------:R-:W-:-:S03]  /*ae20*/  SHF.R.U32.HI R19, RZ, UR4, R2 ;  /* 0x00000004ff137c19 */ /* 0x000fc60008011602 */
[----:B------:R-:W-:Y:S02]  /*ae30*/  IMAD.MOV.U32 R2, RZ, RZ, R13 ;  /* 0x000000ffff027224 */ /* 0x000fe400078e000d */
[----:B------:R-:W-:Y:S01]  /*ae40*/  IMAD.MOV.U32 R3, RZ, RZ, R19 ;  /* 0x000000ffff037224 */ /* 0x000fe200078e0013 */
[----:B-1----:R-:W-:Y:S06]  /*ae50*/  @!P1 BRA `(.L_x_302) ;  /* 0x0000000000289947 */ /* 0x002fec0003800000 */
        /* <DEDUP_REMOVED lines=10> */
.L_x_302:
[----:B------:R-:W1:Y:S01]  /*af00*/  LDC R4, c[0x0][0x65c] ;  /* 0x00019700ff047b82 */ /* 0x000e620000000800 */
[----:B------:R-:W-:Y:S01]  /*af10*/  ULDC UR4, c[0x0][0x648] ;  /* 0x0001920000047ab9 */ /* 0x000fe20000000800 */
[----:B------:R-:W-:Y:S01]  /*af20*/  LOP3.LUT R15, R15, UR16, RZ, 0xc0, !PT ;  /* 0x000000100f0f7c12 */ /* 0x000fe2000f8ec0ff */
[----:B--2---:R-:W-:Y:S01]  /*af30*/  IMAD.MOV R20, RZ, RZ, -R20 ;  /* 0x000000ffff147224 */ /* 0x004fe200078e0a14 */
[----:B------:R-:W-:Y:S01]  /*af40*/  SHF.R.U64 R2, R2, UR4, R3 ;  /* 0x0000000402027c19 */ /* 0x000fe20008001203 */
[----:B------:R-:W-:Y:S01]  /*af50*/  ULDC UR4, c[0x0][0x638] ;  /* 0x00018e0000047ab9 */ /* 0x000fe20000000800 */
[----:B------:R-:W-:Y:S01]  /*af60*/  LOP3.LUT R12, R12, UR15, RZ, 0xc0, !PT ;  /* 0x0000000f0c0c7c12 */ /* 0x000fe2000f8ec0ff */
[----:B------:R-:W-:Y:S01]  /*af70*/  ULDC UR5, c[0x0][0x610] ;  /* 0x0001840000057ab9 */ /* 0x000fe20000000800 */
[----:B------:R-:W-:Y:S01]  /*af80*/  IMAD.MOV.U32 R3, RZ, RZ, 0x1 ;  /* 0x00000001ff037424 */ /* 0x000fe200078e00ff */
[----:B-1----:R-:W-:Y:S01]  /*af90*/  ISETP.NE.AND P1, PT, R4, 0x1, PT ;  /* 0x000000010400780c */ /* 0x002fe20003f25270 */
[----:B------:R-:W-:-:S02]  /*afa0*/  IMAD.MOV R4, RZ, RZ, -R2 ;  /* 0x000000ffff047224 */ /* 0x000fc400078e0a02 */
[----:B------:R-:W-:Y:S02]  /*afb0*/  IMAD R2, R2, UR17, R15 ;  /* 0x0000001102027c24 */ /* 0x000fe4000f8e020f */
[----:B------:R-:W-:Y:S01]  /*afc0*/  IMAD R13, R4, UR4, R13 ;  /* 0x00000004040d7c24 */ /* 0x000fe2000f8e020d */
[----:B------:R-:W-:-:S07]  /*afd0*/  ULDC UR4, c[0x0][0x600] ;  /* 0x0001800000047ab9 */ /* 0x000fce0000000800 */
[----:B0-----:R-:W-:-:S04]  /*afe0*/  @P1 IMAD R11, R14, R20, R9 ;  /* 0x000000140e0b1224 */ /* 0x001fc800078e0209 */
[----:B------:R-:W-:Y:S02]  /*aff0*/  IMAD R11, R2, UR5, R11 ;  /* 0x00000005020b7c24 */ /* 0x000fe4000f8e020b */
[----:B------:R-:W-:-:S05]  /*b000*/  IMAD R2, R13, UR4, R12 ;  /* 0x000000040d027c24 */ /* 0x000fca000f8e020c */
[----:B------:R-:W-:Y:S02]  /*b010*/  SEL R22, R2, R11, !P1 ;  /* 0x0000000b02167207 */ /* 0x000fe40004800000 */
[----:B------:R-:W-:Y:S01]  /*b020*/  SEL R19, R11, R2, !P1 ;  /* 0x000000020b137207 */ /* 0x000fe20004800000 */
[----:B------:R-:W-:-:S07]  /*b030*/  IMAD.MOV.U32 R2, RZ, RZ, R10 ;  /* 0x000000ffff027224 */ /* 0x000fce00078e000a */
.L_x_300:
[----:B------:R-:W-:Y:S05]  /*b040*/  BSYNC B1 ;  /* 0x0000000000017941 */ /* 0x000fea0003800000 */
.L_x_299:
[----:B------:R-:W-:-:S13]  /*b050*/  LOP3.LUT P1, RZ, R3, 0xff, RZ, 0xc0, !PT ;  /* 0x000000ff03ff7812 */ /* 0x000fda000782c0ff */
[----:B------:R-:W-:Y:S05]  /*b060*/  @P1 BRA `(.L_x_303) ;  /* 0xfffffff400301947 */ /* 0x000fea000383ffff */
[----:B------:R-:W-:Y:S05]  /*b070*/  BSYNC B0 ;  /* 0x0000000000007941 */ /* 0x000fea0003800000 */
.L_x_291:
[----:B------:R-:W-:-:S03]  /*b080*/  UMOV UR4, 0xffffffff ;  /* 0xffffffff00047882 */ /* 0x000fc60000000000 */
[----:B------:R-:W-:Y:S05]  /*b090*/  BRA.DIV UR4, `(.L_x_304) ;  /* 0x0000000604647947 */ /* 0x000fea000b800000 */
[----:B------:R-:W-:-:S13]  /*b0a0*/  ELECT P6, URZ, PT ;  /* 0x00000000003f782f */ /* 0x000fda00038c0000 */
.L_x_321:
[----:B------:R-:W-:Y:S04]  /*b0b0*/  BSSY B0, `(.L_x_305) ;  /* 0x0000034000007945 */ /* 0x000fe80003800000 */
[----:B------:R-:W-:Y:S05]  /*b0c0*/  @!P6 BRA `(.L_x_306) ;  /* 0x0000000000c8e947 */ /* 0x000fea0003800000 */
[----:B------:R-:W-:-:S04]  /*b0d0*/  LOP3.LUT R16, R16, 0x2, RZ, 0xfc, !PT ;  /* 0x0000000210107812 */ /* 0x000fc800078efcff */
[----:B------:R-:W-:-:S13]  /*b0e0*/  ISETP.NE.AND P0, PT, R16, 0x3, PT ;  /* 0x000000031000780c */ /* 0x000fda0003f05270 */
[----:B------:R-:W-:Y:S05]  /*b0f0*/  @!P0 BRA `(.L_x_307) ;  /* 0x0000000000048947 */ /* 0x000fea0003800000 */
[----:B------:R-:W-:Y:S01]  /*b100*/  BPT.TRAP 0x1 ;  /* 0x000000040000795c */ /* 0x000fe20000300000 */
.L_x_307:
[----:B------:R-:W0:Y:S01]  /*b110*/  S2R R3, SR_CgaCtaId ;  /* 0x0000000000037919 */ /* 0x000e220000008800 */
[----:B------:R-:W-:Y:S02]  /*b120*/  MOV R2, 0x400 ;  /* 0x0000040000027802 */ /* 0x000fe40000000f00 */
[----:B------:R-:W-:Y:S02]  /*b130*/  SHF.L.U32 R4, R0, 0x1f, RZ ;  /* 0x0000001f00047819 */ /* 0x000fe400000006ff */
[----:B0-----:R-:W-:-:S05]  /*b140*/  LEA R2, R3, R2, 0x18 ;  /* 0x0000000203027211 */ /* 0x001fca00078ec0ff */
[----:B------:R-:W-:-:S04]  /*b150*/  VIADD R2, R2, 0x28 ;  /* 0x0000002802027836 */ /* 0x000fc80000000000 */
[C---:B------:R-:W-:Y:S02]  /*b160*/  IMAD R9, R7.reuse, 0x8, R2 ;  /* 0x0000000807097824 */ /* 0x040fe400078e0202 */
[----:B------:R-:W-:Y:S02]  /*b170*/  VIADD R7, R7, 0x1 ;  /* 0x0000000107077836 */ /* 0x000fe40000000000 */
[----:B------:R-:W0:Y:S03]  /*b180*/  SYNCS.PHASECHK.TRANS64.TRYWAIT P0, [R9+URZ], R4 ;  /* 0x00000004090075a7 */ /* 0x000e26000800017f */
[----:B------:R-:W-:-:S04]  /*b190*/  ISETP.NE.AND P1, PT, R7, 0x5, PT ;  /* 0x000000050700780c */ /* 0x000fc80003f25270 */
[----:B------:R-:W-:Y:S02]  /*b1a0*/  SEL R3, RZ, 0x1, P1 ;  /* 0x00000001ff037807 */ /* 0x000fe40000800000 */
[----:B------:R-:W-:Y:S02]  /*b1b0*/  SEL R7, R7, RZ, P1 ;  /* 0x000000ff07077207 */ /* 0x000fe40000800000 */
[----:B------:R-:W-:-:S03]  /*b1c0*/  LOP3.LUT R6, R0, R3, RZ, 0x3c, !PT ;  /* 0x0000000300067212 */ /* 0x000fc600078e3cff */
[----:B------:R-:W-:Y:S01]  /*b1d0*/  IMAD R8, R7, 0x8, R2 ;  /* 0x0000000807087824 */ /* 0x000fe200078e0202 */
[----:B------:R-:W-:Y:S01]  /*b1e0*/  SHF.L.U32 R5, R6, 0x1f, RZ ;  /* 0x0000001f06057819 */ /* 0x000fe200000006ff */
[----:B0-----:R-:W-:Y:S06]  /*b1f0*/  @!P0 BRA `(.L_x_308) ;  /* 0x00000004002c8947 */ /* 0x001fec0003800000 */
.L_x_322:
[----:B------:R-:W1:Y:S01]  /*b200*/  SYNCS.PHASECHK.TRANS64.TRYWAIT P0, [R8+URZ], R5 ;  /* 0x00000005080075a7 */ /* 0x000e62000800017f */
[----:B------:R-:W-:-:S05]  /*b210*/  VIADD R0, R7, 0x1 ;  /* 0x0000000107007836 */ /* 0x000fca0000000000 */
[----:B------:R-:W-:-:S04]  /*b220*/  ISETP.NE.AND P1, PT, R0, 0x5, PT ;  /* 0x000000050000780c */ /* 0x000fc80003f25270 */
[----:B------:R-:W-:Y:S02]  /*b230*/  SEL R3, RZ, 0x1, P1 ;  /* 0x00000001ff037807 */ /* 0x000fe40000800000 */
[----:B------:R-:W-:Y:S02]  /*b240*/  SEL R7, R0, RZ, P1 ;  /* 0x000000ff00077207 */ /* 0x000fe40000800000 */
[----:B------:R-:W-:-:S03]  /*b250*/  LOP3.LUT R6, R6, R3, RZ, 0x3c, !PT ;  /* 0x0000000306067212 */ /* 0x000fc600078e3cff */
[----:B0-----:R-:W-:Y:S01]  /*b260*/  IMAD R9, R7, 0x8, R2 ;  /* 0x0000000807097824 */ /* 0x001fe200078e0202 */
[----:B------:R-:W-:Y:S01]  /*b270*/  SHF.L.U32 R4, R6, 0x1f, RZ ;  /* 0x0000001f06047819 */ /* 0x000fe200000006ff */
[----:B-1----:R-:W-:Y:S06]  /*b280*/  @!P0 BRA `(.L_x_309) ;  /* 0x00000004001c8947 */ /* 0x002fec0003800000 */
.L_x_323:
[----:B------:R-:W1:Y:S01]  /*b290*/  SYNCS.PHASECHK.TRANS64.TRYWAIT P0, [R9+URZ], R4 ;  /* 0x00000004090075a7 */ /* 0x000e62000800017f */
[----:B------:R-:W-:-:S05]  /*b2a0*/  VIADD R0, R7, 0x1 ;  /* 0x0000000107007836 */ /* 0x000fca0000000000 */
[----:B------:R-:W-:-:S04]  /*b2b0*/  ISETP.NE.AND P1, PT, R0, 0x5, PT ;  /* 0x000000050000780c */ /* 0x000fc80003f25270 */
[----:B------:R-:W-:Y:S02]  /*b2c0*/  SEL R3, RZ, 0x1, P1 ;  /* 0x00000001ff037807 */ /* 0x000fe40000800000 */
[----:B------:R-:W-:Y:S02]  /*b2d0*/  SEL R7, R0, RZ, P1 ;  /* 0x000000ff00077207 */ /* 0x000fe40000800000 */
[----:B------:R-:W-:-:S03]  /*b2e0*/  LOP3.LUT R11, R6, R3, RZ, 0x3c, !PT ;  /* 0x00000003060b7212 */ /* 0x000fc600078e3cff */
[----:B------:R-:W-:Y:S01]  /*b2f0*/  IMAD R6, R7, 0x8, R2 ;  /* 0x0000000807067824 */ /* 0x000fe200078e0202 */
[----:B0-----:R-:W-:Y:S01]  /*b300*/  SHF.L.U32 R5, R11, 0x1f, RZ ;  /* 0x0000001f0b057819 */ /* 0x001fe200000006ff */
[----:B-1----:R-:W-:Y:S06]  /*b310*/  @!P0 BRA `(.L_x_310) ;  /* 0x00000004000c8947 */ /* 0x002fec0003800000 */
.L_x_324:
[----:B------:R-:W1:Y:S01]  /*b320*/  SYNCS.PHASECHK.TRANS64.TRYWAIT P0, [R6+URZ], R5 ;  /* 0x00000005060075a7 */ /* 0x000e62000800017f */
[----:B------:R-:W-:-:S05]  /*b330*/  VIADD R0, R7, 0x1 ;  /* 0x0000000107007836 */ /* 0x000fca0000000000 */
[----:B------:R-:W-:-:S04]  /*b340*/  ISETP.NE.AND P1, PT, R0, 0x5, PT ;  /* 0x000000050000780c */ /* 0x000fc80003f25270 */
[----:B0-----:R-:W-:Y:S02]  /*b350*/  SEL R4, RZ, 0x1, P1 ;  /* 0x00000001ff047807 */ /* 0x001fe40000800000 */
[----:B------:R-:W-:Y:S02]  /*b360*/  SEL R3, R0, RZ, P1 ;  /* 0x000000ff00037207 */ /* 0x000fe40000800000 */
[----:B------:R-:W-:Y:S01]  /*b370*/  LOP3.LUT R0, R11, R4, RZ, 0x3c, !PT ;  /* 0x000000040b007212 */ /* 0x000fe200078e3cff */
[----:B-1----:R-:W-:Y:S06]  /*b380*/  @!P0 BRA `(.L_x_311) ;  /* 0x0000000400048947 */ /* 0x002fec0003800000 */
.L_x_325:
[----:B------:R-:W-:Y:S01]  /*b390*/  IMAD R3, R3, 0x8, R2 ;  /* 0x0000000803037824 */ /* 0x000fe200078e0202 */
[----:B------:R-:W-:-:S07]  /*b3a0*/  SHF.L.U32 R0, R0, 0x1f, RZ ;  /* 0x0000001f00007819 */ /* 0x000fce00000006ff */
.L_x_312:
[----:B-1----:R1:W2:Y:S02]  /*b3b0*/  SYNCS.PHASECHK.TRANS64.TRYWAIT P0, [R3+URZ], R0 ;  /* 0x00000000030075a7 */ /* 0x0022a4000800017f */
[----:B--2---:R-:W-:Y:S05]  /*b3c0*/  @!P0 NANOSLEEP.SYNCS 0x989680 ;  /* 0x009896800000895d */ /* 0x004fea0003900000 */
[----:B------:R-:W2:Y:S02]  /*b3d0*/  @!P0 SYNCS.PHASECHK.TRANS64 P0, [R3+URZ], R0 ;  /* 0x00000000030085a7 */ /* 0x000ea4000800007f */
[----:B--2---:R-:W-:Y:S05]  /*b3e0*/  @!P0 BRA `(.L_x_312) ;  /* 0xfffffffc00f08947 */ /* 0x004fea000383ffff */
.L_x_306:
[----:B------:R-:W-:Y:S05]  /*b3f0*/  BSYNC B0 ;  /* 0x0000000000007941 */ /* 0x000fea0003800000 */
.L_x_305:
[----:B------:R-:W-:Y:S05]  /*b400*/  EXIT ;  /* 0x000000000000794d */ /* 0x000fea0003800000 */
.L_x_15:
[----:B-1----:R1:W2:Y:S02]  /*b410*/  SYNCS.PHASECHK.TRANS64.TRYWAIT P0, [R159+URZ], R0 ;  /* 0x000000009f0075a7 */ /* 0x0022a4000800017f */
[----:B--2---:R-:W-:Y:S05]  /*b420*/  @!P0 NANOSLEEP.SYNCS 0x989680 ;  /* 0x009896800000895d */ /* 0x004fea0003900000 */
[----:B------:R-:W2:Y:S02]  /*b430*/  @!P0 SYNCS.PHASECHK.TRANS64 P0, [R159+URZ], R0 ;  /* 0x000000009f0085a7 */ /* 0x000ea4000800007f */
[----:B--2---:R-:W-:Y:S05]  /*b440*/  @!P0 BRA `(.L_x_15) ;  /* 0xfffffffc00f08947 */ /* 0x004fea000383ffff */
[----:B------:R-:W-:Y:S05]  /*b450*/  BRA `(.L_x_313) ;  /* 0xffffff6000107947 */ /* 0x000fea000383ffff */
.L_x_20:
[----:B--2---:R2:W3:Y:S02]  /*b460*/  SYNCS.PHASECHK.TRANS64.TRYWAIT P1, [R3+URZ], R0 ;  /* 0x00000000030075a7 */ /* 0x0044e4000802017f */
[----:B---3--:R-:W-:Y:S05]  /*b470*/  @!P1 NANOSLEEP.SYNCS 0x989680 ;  /* 0x009896800000995d */ /* 0x008fea0003900000 */
[----:B------:R-:W3:Y:S02]  /*b480*/  @!P1 SYNCS.PHASECHK.TRANS64 P1, [R3+URZ], R0 ;  /* 0x00000000030095a7 */ /* 0x000ee4000802007f */
[----:B---3--:R-:W-:Y:S05]  /*b490*/  @!P1 BRA `(.L_x_20) ;  /* 0xfffffffc00f09947 */ /* 0x008fea000383ffff */
[----:B------:R-:W-:Y:S05]  /*b4a0*/  BRA `(.L_x_19) ;  /* 0xffffff60007c7947 */ /* 0x000fea000383ffff */
.L_x_25:
[----:B--2---:R-:W-:-:S04]  /*b4b0*/  IMAD.U32 R4, RZ, RZ, UR4 ;  /* 0x00000004ff047e24 */ /* 0x004fc8000f8e00ff */
[----:B------:R2:W3:Y:S03]  /*b4c0*/  SYNCS.PHASECHK.TRANS64.TRYWAIT P1, [R4+URZ], R3 ;  /* 0x00000003040075a7 */ /* 0x0004e6000802017f */
[----:B---3--:R-:W-:Y:S05]  /*b4d0*/  @!P1 NANOSLEEP.SYNCS 0x989680 ;  /* 0x009896800000995d */ /* 0x008fea0003900000 */
[----:B------:R-:W3:Y:S02]  /*b4e0*/  @!P1 SYNCS.PHASECHK.TRANS64 P1, [R4+URZ], R3 ;  /* 0x00000003040095a7 */ /* 0x000ee4000802007f */
[----:B---3--:R-:W-:Y:S05]  /*b4f0*/  @!P1 BRA `(.L_x_25) ;  /* 0xfffffffc00ec9947 */ /* 0x008fea000383ffff */
[----:B------:R-:W-:Y:S05]  /*b500*/  BRA `(.L_x_24) ;  /* 0xffffff6400587947 */ /* 0x000fea000383ffff */
.L_x_31:
[----:B-1----:R1:W2:Y:S02]  /*b510*/  SYNCS.PHASECHK.TRANS64.TRYWAIT P0, [R159+URZ+0x10], R0 ;  /* 0x000010009f0075a7 */ /* 0x0022a4000800017f */
[----:B--2---:R-:W-:Y:S05]  /*b520*/  @!P0 NANOSLEEP.SYNCS 0x989680 ;  /* 0x009896800000895d */ /* 0x004fea0003900000 */
[----:B------:R-:W2:Y:S02]  /*b530*/  @!P0 SYNCS.PHASECHK.TRANS64 P0, [R159+URZ+0x10], R0 ;  /* 0x000010009f0085a7 */ /* 0x000ea4000800007f */
[----:B--2---:R-:W-:Y:S05]  /*b540*/  @!P0 BRA `(.L_x_31) ;  /* 0xfffffffc00f08947 */ /* 0x004fea000383ffff */
[----:B------:R-:W-:Y:S05]  /*b550*/  BRA `(.L_x_314) ;  /* 0xffffff68009c7947 */ /* 0x000fea000383ffff */
.L_x_292:
[----:B------:R-:W-:Y:S01]  /*b560*/  BSSY B1, `(.L_x_315) ;  /* 0x0000006000017945 */ /* 0x000fe20003800000 */
[----:B------:R-:W-:-:S07]  /*b570*/  IMAD.MOV.U32 R15, RZ, RZ, -0x1 ;  /* 0xffffffffff0f7424 */ /* 0x000fce00078e00ff */
[----:B-----5:R-:W-:Y:S05]  /*b580*/  WARPSYNC.COLLECTIVE R15, `(.L_x_316) ;  /* 0x000000000f0c7348 */ /* 0x020fea0003c00000 */
[----:B------:R-:W-:Y:S02]  /*b590*/  ELECT P6, UR62, PT ;  /* 0x00000000003e782f */ /* 0x000fe400038c0000 */
[----:B------:R-:W-:Y:S01]  /*b5a0*/  MOV R14, UR62 ;  /* 0x0000003e000e7c02 */ /* 0x000fe20008000f00 */
[----:B-----5:R-:W-:Y:S10]  /*b5b0*/  ENDCOLLECTIVE ;  /* 0x000000000000791b */ /* 0x020ff40003800000 */
.L_x_316:
[----:B------:R-:W-:Y:S05]  /*b5c0*/  BSYNC B1 ;  /* 0x0000000000017941 */ /* 0x000fea0003800000 */
.L_x_315:
[----:B------:R-:W-:Y:S05]  /*b5d0*/  BRA `(.L_x_317) ;  /* 0xffffffec00e07947 */ /* 0x000fea000383ffff */
.L_x_295:
[----:B0-----:R0:W1:Y:S02]  /*b5e0*/  SYNCS.PHASECHK.TRANS64.TRYWAIT P1, [R10+URZ+0x28], R5 ;  /* 0x000028050a0075a7 */ /* 0x001064000802017f */
[----:B-1----:R-:W-:Y:S05]  /*b5f0*/  @!P1 NANOSLEEP.SYNCS 0x989680 ;  /* 0x009896800000995d */ /* 0x002fea0003900000 */
[----:B------:R-:W1:Y:S02]  /*b600*/  @!P1 SYNCS.PHASECHK.TRANS64 P1, [R10+URZ+0x28], R5 ;  /* 0x000028050a0095a7 */ /* 0x000e64000802007f */
[----:B-1----:R-:W-:Y:S05]  /*b610*/  @!P1 BRA `(.L_x_295) ;  /* 0xfffffffc00f09947 */ /* 0x002fea000383ffff */
[----:B------:R-:W-:Y:S05]  /*b620*/  BRA `(.L_x_318) ;  /* 0xfffffff000147947 */ /* 0x000fea000383ffff */
.L_x_304:
[----:B------:R-:W-:Y:S01]  /*b630*/  BSSY B0, `(.L_x_319) ;  /* 0x0000006000007945 */ /* 0x000fe20003800000 */
[----:B------:R-:W-:-:S07]  /*b640*/  IMAD.MOV.U32 R15, RZ, RZ, -0x1 ;  /* 0xffffffffff0f7424 */ /* 0x000fce00078e00ff */
[----:B-----5:R-:W-:Y:S05]  /*b650*/  WARPSYNC.COLLECTIVE R15, `(.L_x_320) ;  /* 0x000000000f0c7348 */ /* 0x020fea0003c00000 */
[----:B------:R-:W-:Y:S02]  /*b660*/  ELECT P6, UR62, PT ;  /* 0x00000000003e782f */ /* 0x000fe400038c0000 */
[----:B------:R-:W-:Y:S01]  /*b670*/  MOV R14, UR62 ;  /* 0x0000003e000e7c02 */ /* 0x000fe20008000f00 */
[----:B-----5:R-:W-:Y:S10]  /*b680*/  ENDCOLLECTIVE ;  /* 0x000000000000791b */ /* 0x020ff40003800000 */
.L_x_320:
[----:B------:R-:W-:Y:S05]  /*b690*/  BSYNC B0 ;  /* 0x0000000000007941 */ /* 0x000fea0003800000 */
.L_x_319:
[----:B------:R-:W-:Y:S05]  /*b6a0*/  BRA `(.L_x_321) ;  /* 0xfffffff800807947 */ /* 0x000fea000383ffff */
.L_x_308:
[----:B0-----:R0:W1:Y:S02]  /*b6b0*/  SYNCS.PHASECHK.TRANS64.TRYWAIT P0, [R9+URZ], R4 ;  /* 0x00000004090075a7 */ /* 0x001064000800017f */
[----:B-1----:R-:W-:Y:S05]  /*b6c0*/  @!P0 NANOSLEEP.SYNCS 0x989680 ;  /* 0x009896800000895d */ /* 0x002fea0003900000 */
[----:B------:R-:W1:Y:S02]  /*b6d0*/  @!P0 SYNCS.PHASECHK.TRANS64 P0, [R9+URZ], R4 ;  /* 0x00000004090085a7 */ /* 0x000e64000800007f */
[----:B-1----:R-:W-:Y:S05]  /*b6e0*/  @!P0 BRA `(.L_x_308) ;  /* 0xfffffffc00f08947 */ /* 0x002fea000383ffff */
[----:B------:R-:W-:Y:S05]  /*b6f0*/  BRA `(.L_x_322) ;  /* 0xfffffff800c07947 */ /* 0x000fea000383ffff */
.L_x_309:
[----:B0-----:R0:W1:Y:S02]  /*b700*/  SYNCS.PHASECHK.TRANS64.TRYWAIT P0, [R8+URZ], R5 ;  /* 0x00000005080075a7 */ /* 0x001064000800017f */
[----:B-1----:R-:W-:Y:S05]  /*b710*/  @!P0 NANOSLEEP.SYNCS 0x989680 ;  /* 0x009896800000895d */ /* 0x002fea0003900000 */
[----:B------:R-:W1:Y:S02]  /*b720*/  @!P0 SYNCS.PHASECHK.TRANS64 P0, [R8+URZ], R5 ;  /* 0x00000005080085a7 */ /* 0x000e64000800007f */
[----:B-1----:R-:W-:Y:S05]  /*b730*/  @!P0 BRA `(.L_x_309) ;  /* 0xfffffffc00f08947 */ /* 0x002fea000383ffff */
[----:B------:R-:W-:Y:S05]  /*b740*/  BRA `(.L_x_323) ;  /* 0xfffffff800d07947 */ /* 0x000fea000383ffff */
.L_x_310:
[----:B0-----:R0:W1:Y:S02]  /*b750*/  SYNCS.PHASECHK.TRANS64.TRYWAIT P0, [R9+URZ], R4 ;  /* 0x00000004090075a7 */ /* 0x001064000800017f */
[----:B-1----:R-:W-:Y:S05]  /*b760*/  @!P0 NANOSLEEP.SYNCS 0x989680 ;  /* 0x009896800000895d */ /* 0x002fea0003900000 */
[----:B------:R-:W1:Y:S02]  /*b770*/  @!P0 SYNCS.PHASECHK.TRANS64 P0, [R9+URZ], R4 ;  /* 0x00000004090085a7 */ /* 0x000e64000800007f */
[----:B-1----:R-:W-:Y:S05]  /*b780*/  @!P0 BRA `(.L_x_310) ;  /* 0xfffffffc00f08947 */ /* 0x002fea000383ffff */
[----:B------:R-:W-:Y:S05]  /*b790*/  BRA `(.L_x_324) ;  /* 0xfffffff800e07947 */ /* 0x000fea000383ffff */
.L_x_311:
[----:B0-----:R0:W1:Y:S02]  /*b7a0*/  SYNCS.PHASECHK.TRANS64.TRYWAIT P0, [R6+URZ], R5 ;  /* 0x00000005060075a7 */ /* 0x001064000800017f */
[----:B-1----:R-:W-:Y:S05]  /*b7b0*/  @!P0 NANOSLEEP.SYNCS 0x989680 ;  /* 0x009896800000895d */ /* 0x002fea0003900000 */
[----:B------:R-:W1:Y:S02]  /*b7c0*/  @!P0 SYNCS.PHASECHK.TRANS64 P0, [R6+URZ], R5 ;  /* 0x00000005060085a7 */ /* 0x000e64000800007f */
[----:B-1----:R-:W-:Y:S05]  /*b7d0*/  @!P0 BRA `(.L_x_311) ;  /* 0xfffffffc00f08947 */ /* 0x002fea000383ffff */
[----:B------:R-:W-:Y:S05]  /*b7e0*/  BRA `(.L_x_325) ;  /* 0xfffffff800e87947 */ /* 0x000fea000383ffff */
.L_x_326:
[----:B------:R-:W-:-:S00]  /*b7f0*/  BRA `(.L_x_326) ;  /* 0xfffffffc00fc7947 */ /* 0x000fc0000383ffff */
[----:B------:R-:W-:-:S00]  /*b800*/  NOP ;  /* 0x0000000000007918 */ /* 0x000fc00000000000 */
[----:B------:R-:W-:-:S00]  /*b810*/  NOP ;  /* 0x0000000000007918 */ /* 0x000fc00000000000 */
[----:B------:R-:W-:-:S00]  /*b820*/  NOP ;  /* 0x0000000000007918 */ /* 0x000fc00000000000 */
[----:B------:R-:W-:-:S00]  /*b830*/  NOP ;  /* 0x0000000000007918 */ /* 0x000fc00000000000 */
[----:B------:R-:W-:-:S00]  /*b840*/  NOP ;  /* 0x0000000000007918 */ /* 0x000fc00000000000 */
[----:B------:R-:W-:-:S00]  /*b850*/  NOP ;  /* 0x0000000000007918 */ /* 0x000fc00000000000 */
[----:B------:R-:W-:-:S00]  /*b860*/  NOP ;  /* 0x0000000000007918 */ /* 0x000fc00000000000 */
[----:B------:R-:W-:-:S00]  /*b870*/  NOP ;  /* 0x0000000000007918 */ /* 0x000fc00000000000 */
.L_x_327:


//--------------------- .nv.global.init           --------------------------
	.section	.nv.global.init,"aw",@progbits
.nv.global.init:
	.type		$str$22,@object
	.size		$str$22,($str$23 - $str$22)
$str$22:
        /*0000*/ 	.byte	0x6b, 0x5f, 0x74, 0x69, 0x6c, 0x65, 0x5f, 0x63, 0x6f, 0x75, 0x6e, 0x74, 0x20, 0x3e, 0x3d, 0x20
        /*0010*/ 	.byte	0x31, 0x00
	.type		$str$23,@object
	.size		$str$23,(__unnamed_1 - $str$23)
$str$23:
        /*0012*/ 	.byte	0x2f, 0x74, 0x6d, 0x70, 0x2f, 0x63, 0x75, 0x74, 0x6c, 0x61, 0x73, 0x73, 0x5f, 0x73, 0x77, 0x65
        /*0022*/ 	.byte	0x65, 0x70, 0x5f, 0x73, 0x72, 0x63, 0x2f, 0x69, 0x6e, 0x63, 0x6c, 0x75, 0x64, 0x65, 0x2f, 0x63
        /*0032*/ 	.byte	0x75, 0x74, 0x6c, 0x61, 0x73, 0x73, 0x2f, 0x67, 0x65, 0x6d, 0x6d, 0x2f, 0x63, 0x6f, 0x6c, 0x6c
        /*0042*/ 	.byte	0x65, 0x63, 0x74, 0x69, 0x76, 0x65, 0x2f, 0x73, 0x6d, 0x39, 0x30, 0x5f, 0x6d, 0x6d, 0x61, 0x5f
        /*0052*/ 	.byte	0x74, 0x6d, 0x61, 0x5f, 0x67, 0x6d, 0x6d, 0x61, 0x5f, 0x73, 0x73, 0x5f, 0x77, 0x61, 0x72, 0x70
        /*0062*/ 	.byte	0x73, 0x70, 0x65, 0x63, 0x69, 0x61, 0x6c, 0x69, 0x7a, 0x65, 0x64, 0x2e, 0x68, 0x70, 0x70, 0x00
	.type		__unnamed_1,@object
	.size		__unnamed_1,(.L_0 - __unnamed_1)
__unnamed_1:
        /*0072*/ 	.byte	0x76, 0x6f, 0x69, 0x64, 0x20, 0x63, 0x75, 0x74, 0x6c, 0x61, 0x73, 0x73, 0x3a, 0x3a, 0x67, 0x65
        /* <DEDUP_REMOVED lines=179> */
        /*0bb2*/ 	.byte	0x65, 0x6e, 0x74, 0x69, 0x74, 0x79, 0x5d, 0x00
.L_0:


//--------------------- .nv.shared._ZN7cutlass13device_kernelINS_4gemm6kernel13GemmUniversalIN4cute5tupleIJiiiiEEENS1_10collective13CollectiveMmaINS1_34MainloopSm90TmaGmmaWarpSpecializedILi5ENS5_IJNS4_1CILi1EEESB_SB_EEENS1_32KernelTmaWarpSpecializedPingpongEEENS5_IJNSA_ILi64EEENSA_ILi256EEESF_EEENS_6half_tENS5_IJlSB_lEEESI_SJ_NS4_8TiledMMAINS4_8MMA_AtomIJNS4_4SM904GMMA26MMA_64x256x16_F32F16F16_SSILNSN_5MajorE0ELSP_0ELNSN_7ScaleInE1ELSQ_1EEEEEENS4_6LayoutISC_NS5_IJNSA_ILi0EEESU_SU_EEEEENS5_IJNS4_10UnderscoreESX_SX_EEEEENS4_13SM90_TMA_LOADENS4_14ComposedLayoutINS4_7SwizzleILi3ELi4ELi3EEENS4_18smem_ptr_flag_bitsILi16EEENST_INS5_IJNSA_ILi8EEESF_EEENS5_IJSF_SB_EEEEEEEvNS4_8identityES10_S1A_vS1B_EENS_8epilogue10collective6detail29Sm90TmaWarpSpecializedAdapterINS1E_15DefaultEpilogueISI_SJ_SJ_NS1D_6thread17LinearCombinationISI_Li1EffLNS1I_9ScaleType4KindE0ELNS_15FloatRoundStyleE2ESI_EENS1_15EpilogueDefaultEEEEEvvEEEEvNT_6ParamsE --------------------------
	.section	.nv.shared._ZN7cutlass13device_kernelINS_4gemm6kernel13GemmUniversalIN4cute5tupleIJiiiiEEENS1_10collective13CollectiveMmaINS1_34MainloopSm90TmaGmmaWarpSpecializedILi5ENS5_IJNS4_1CILi1EEESB_SB_EEENS1_32KernelTmaWarpSpecializedPingpongEEENS5_IJNSA_ILi64EEENSA_ILi256EEESF_EEENS_6half_tENS5_IJlSB_lEEESI_SJ_NS4_8TiledMMAINS4_8MMA_AtomIJNS4_4SM904GMMA26MMA_64x256x16_F32F16F16_SSILNSN_5MajorE0ELSP_0ELNSN_7ScaleInE1ELSQ_1EEEEEENS4_6LayoutISC_NS5_IJNSA_ILi0EEESU_SU_EEEEENS5_IJNS4_10UnderscoreESX_SX_EEEEENS4_13SM90_TMA_LOADENS4_14ComposedLayoutINS4_7SwizzleILi3ELi4ELi3EEENS4_18smem_ptr_flag_bitsILi16EEENST_INS5_IJNSA_ILi8EEESF_EEENS5_IJSF_SB_EEEEEEEvNS4_8identityES10_S1A_vS1B_EENS_8epilogue10collective6detail29Sm90TmaWarpSpecializedAdapterINS1E_15DefaultEpilogueISI_SJ_SJ_NS1D_6thread17LinearCombinationISI_Li1EffLNS1I_9ScaleType4KindE0ELNS_15FloatRoundStyleE2ESI_EENS1_15EpilogueDefaultEEEEEvvEEEEvNT_6ParamsE,"aw",@nobits
	.sectionflags	@""
	.align	16
	.zero		1024


//--------------------- .nv.shared.reserved.0     --------------------------
	.section	.nv.shared.reserved.0,"aw",@nobits
	.weak		__nv_reservedSMEM_offset_0_alias
	.size		__nv_reservedSMEM_offset_0_alias, 0, 0
	.other		__nv_reservedSMEM_offset_0_alias,@"STO_CUDA_RESERVED_SHARED STV_DEFAULT"
__nv_reservedSMEM_offset_0_alias:
	.zero		0


//--------------------- .nv.global                --------------------------
	.section	.nv.global,"aw",@nobits
.nv.global:
	.type		_ZN39_INTERNAL_b7ea3d1e_4_k_cu_64294519_27524cute1_E,@object
	.size		_ZN39_INTERNAL_b7ea3d1e_4_k_cu_64294519_27524cute1_E,(_ZN39_INTERNAL_b7ea3d1e_4_k_cu_64294519_27524cuda3std3__45__cpo6cbeginE - _ZN39_INTERNAL_b7ea3d1e_4_k_cu_64294519_27524cute1_E)
_ZN39_INTERNAL_b7ea3d1e_4_k_cu_64294519_27524cute1_E:
	.zero		1
	.type		_ZN39_INTERNAL_b7ea3d1e_4_k_cu_64294519_27524cuda3std3__45__cpo6cbeginE,@object
	.size		_ZN39_INTERNAL_b7ea3d1e_4_k_cu_64294519_27524cuda3std3__45__cpo6cbeginE,(_ZN39_INTERNAL_b7ea3d1e_4_k_cu_64294519_27524cuda3std3__48in_placeE - _ZN39_INTERNAL_b7ea3d1e_4_k_cu_64294519_27524cuda3std3__45__cpo6cbeginE)
_ZN39_INTERNAL_b7ea3d1e_4_k_cu_64294519_27524cuda3std3__45__cpo6cbeginE:
	.zero		1
	.type		_ZN39_INTERNAL_b7ea3d1e_4_k_cu_64294519_27524cuda3std3__48in_placeE,@object
	.size		_ZN39_INTERNAL_b7ea3d1e_4_k_cu_64294519_27524cuda3std3__48in_placeE,(_ZN39_INTERNAL_b7ea3d1e_4_k_cu_64294519_27524cuda3std6ranges3__45__cpo9iter_moveE - _ZN39_INTERNAL_b7ea3d1e_4_k_cu_64294519_27524cuda3std3__48in_placeE)
_ZN39_INTERNAL_b7ea3d1e_4_k_cu_64294519_27524cuda3std3__48in_placeE:
	.zero		1
	.type		_ZN39_INTERNAL_b7ea3d1e_4_k_cu_64294519_27524cuda3std6ranges3__45__cpo9iter_moveE,@object
	.size		_ZN39_INTERNAL_b7ea3d1e_4_k_cu_64294519_27524cuda3std6ranges3__45__cpo9iter_moveE,(_ZN39_INTERNAL_b7ea3d1e_4_k_cu_64294519_27524cuda3std3__45__cpo5beginE - _ZN39_INTERNAL_b7ea3d1e_4_k_cu_64294519_27524cuda3std6ranges3__45__cpo9iter_moveE)
_ZN39_INTERNAL_b7ea3d1e_4_k_cu_64294519_27524cuda3std6ranges3__45__cpo9iter_moveE:
	.zero		1
	.type		_ZN39_INTERNAL_b7ea3d1e_4_k_cu_64294519_27524cuda3std3__45__cpo5beginE,@object
	.size		_ZN39_INTERNAL_b7ea3d1e_4_k_cu_64294519_27524cuda3std3__45__cpo5beginE,(_ZN39_INTERNAL_b7ea3d1e_4_k_cu_64294519_27524cuda3std3__441_GLOBAL__N__b7ea3d1e_4_k_cu_64294519_27526ignoreE - _ZN39_INTERNAL_b7ea3d1e_4_k_cu_64294519_27524cuda3std3__45__cpo5beginE)
_ZN39_INTERNAL_b7ea3d1e_4_k_cu_64294519_27524cuda3std3__45__cpo5beginE:
	.zero		1
	.type		_ZN39_INTERNAL_b7ea3d1e_4_k_cu_64294519_27524cuda3std3__441_GLOBAL__N__b7ea3d1e_4_k_cu_64294519_27526ignoreE,@object
	.size		_ZN39_INTERNAL_b7ea3d1e_4_k_cu_64294519_27524cuda3std3__441_GLOBAL__N__b7ea3d1e_4_k_cu_64294519_27526ignoreE,(_ZN39_INTERNAL_b7ea3d1e_4_k_cu_64294519_27524cute7productE - _ZN39_INTERNAL_b7ea3d1e_4_k_cu_64294519_27524cuda3std3__441_GLOBAL__N__b7ea3d1e_4_k_cu_64294519_27526ignoreE)
_ZN39_INTERNAL_b7ea3d1e_4_k_cu_64294519_27524cuda3std3__441_GLOBAL__N__b7ea3d1e_4_k_cu_64294519_27526ignoreE:
	.zero		1
	.type		_ZN39_INTERNAL_b7ea3d1e_4_k_cu_64294519_27524cute7productE,@object
	.size		_ZN39_INTERNAL_b7ea3d1e_4_k_cu_64294519_27524cute7productE,(_ZN39_INTERNAL_b7ea3d1e_4_k_cu_64294519_27524cuda3std3__45__cpo3endE - _ZN39_INTERNAL_b7ea3d1e_4_k_cu_64294519_27524cute7productE)
_ZN39_INTERNAL_b7ea3d1e_4_k_cu_64294519_27524cute7productE:
	.zero		1
	.type		_ZN39_INTERNAL_b7ea3d1e_4_k_cu_64294519_27524cuda3std3__45__cpo3endE,@object
	.size		_ZN39_INTERNAL_b7ea3d1e_4_k_cu_64294519_27524cuda3std3__45__cpo3endE,(_ZN39_INTERNAL_b7ea3d1e_4_k_cu_64294519_27524cuda3std3__419piecewise_constructE - _ZN39_INTERNAL_b7ea3d1e_4_k_cu_64294519_27524cuda3std3__45__cpo3endE)
_ZN39_INTERNAL_b7ea3d1e_4_k_cu_64294519_27524cuda3std3__45__cpo3endE:
	.zero		1
	.type		_ZN39_INTERNAL_b7ea3d1e_4_k_cu_64294519_27524cuda3std3__419piecewise_constructE,@object
	.size		_ZN39_INTERNAL_b7ea3d1e_4_k_cu_64294519_27524cuda3std3__419piecewise_constructE,(_ZN39_INTERNAL_b7ea3d1e_4_k_cu_64294519_27524cuda3std3__45__cpo4cendE - _ZN39_INTERNAL_b7ea3d1e_4_k_cu_64294519_27524cuda3std3__419piecewise_constructE)
_ZN39_INTERNAL_b7ea3d1e_4_k_cu_64294519_27524cuda3std3__419piecewise_constructE:
	.zero		1
	.type		_ZN39_INTERNAL_b7ea3d1e_4_k_cu_64294519_27524cuda3std3__45__cpo4cendE,@object
	.size		_ZN39_INTERNAL_b7ea3d1e_4_k_cu_64294519_27524cuda3std3__45__cpo4cendE,(_ZN39_INTERNAL_b7ea3d1e_4_k_cu_64294519_27524cuda3std6ranges3__45__cpo4swapE - _ZN39_INTERNAL_b7ea3d1e_4_k_cu_64294519_27524cuda3std3__45__cpo4cendE)
_ZN39_INTERNAL_b7ea3d1e_4_k_cu_64294519_27524cuda3std3__45__cpo4cendE:
	.zero		1
	.type		_ZN39_INTERNAL_b7ea3d1e_4_k_cu_64294519_27524cuda3std6ranges3__45__cpo4swapE,@object
	.size		_ZN39_INTERNAL_b7ea3d1e_4_k_cu_64294519_27524cuda3std6ranges3__45__cpo4swapE,(.L_8 - _ZN39_INTERNAL_b7ea3d1e_4_k_cu_64294519_27524cuda3std6ranges3__45__cpo4swapE)
_ZN39_INTERNAL_b7ea3d1e_4_k_cu_64294519_27524cuda3std6ranges3__45__cpo4swapE:
	.zero		1
.L_8:


//--------------------- .nv.constant0._ZN7cutlass13device_kernelINS_4gemm6kernel13GemmUniversalIN4cute5tupleIJiiiiEEENS1_10collective13CollectiveMmaINS1_34MainloopSm90TmaGmmaWarpSpecializedILi5ENS5_IJNS4_1CILi1EEESB_SB_EEENS1_32KernelTmaWarpSpecializedPingpongEEENS5_IJNSA_ILi64EEENSA_ILi256EEESF_EEENS_6half_tENS5_IJlSB_lEEESI_SJ_NS4_8TiledMMAINS4_8MMA_AtomIJNS4_4SM904GMMA26MMA_64x256x16_F32F16F16_SSILNSN_5MajorE0ELSP_0ELNSN_7ScaleInE1ELSQ_1EEEEEENS4_6LayoutISC_NS5_IJNSA_ILi0EEESU_SU_EEEEENS5_IJNS4_10UnderscoreESX_SX_EEEEENS4_13SM90_TMA_LOADENS4_14ComposedLayoutINS4_7SwizzleILi3ELi4ELi3EEENS4_18smem_ptr_flag_bitsILi16EEENST_INS5_IJNSA_ILi8EEESF_EEENS5_IJSF_SB_EEEEEEEvNS4_8identityES10_S1A_vS1B_EENS_8epilogue10collective6detail29Sm90TmaWarpSpecializedAdapterINS1E_15DefaultEpilogueISI_SJ_SJ_NS1D_6thread17LinearCombinationISI_Li1EffLNS1I_9ScaleType4KindE0ELNS_15FloatRoundStyleE2ESI_EENS1_15EpilogueDefaultEEEEEvvEEEEvNT_6ParamsE --------------------------
	.section	.nv.constant0._ZN7cutlass13device_kernelINS_4gemm6kernel13GemmUniversalIN4cute5tupleIJiiiiEEENS1_10collective13CollectiveMmaINS1_34MainloopSm90TmaGmmaWarpSpecializedILi5ENS5_IJNS4_1CILi1EEESB_SB_EEENS1_32KernelTmaWarpSpecializedPingpongEEENS5_IJNSA_ILi64EEENSA_ILi256EEESF_EEENS_6half_tENS5_IJlSB_lEEESI_SJ_NS4_8TiledMMAINS4_8MMA_AtomIJNS4_4SM904GMMA26MMA_64x256x16_F32F16F16_SSILNSN_5MajorE0ELSP_0ELNSN_7ScaleInE1ELSQ_1EEEEEENS4_6LayoutISC_NS5_IJNSA_ILi0EEESU_SU_EEEEENS5_IJNS4_10UnderscoreESX_SX_EEEEENS4_13SM90_TMA_LOADENS4_14ComposedLayoutINS4_7SwizzleILi3ELi4ELi3EEENS4_18smem_ptr_flag_bitsILi16EEENST_INS5_IJNSA_ILi8EEESF_EEENS5_IJSF_SB_EEEEEEEvNS4_8identityES10_S1A_vS1B_EENS_8epilogue10collective6detail29Sm90TmaWarpSpecializedAdapterINS1E_15DefaultEpilogueISI_SJ_SJ_NS1D_6thread17LinearCombinationISI_Li1EffLNS1I_9ScaleType4KindE0ELNS_15FloatRoundStyleE2ESI_EENS1_15EpilogueDefaultEEEEEvvEEEEvNT_6ParamsE,"a",@progbits
	.sectionflags	@""
	.align	4
.nv.constant0._ZN7cutlass13device_kernelINS_4gemm6kernel13GemmUniversalIN4cute5tupleIJiiiiEEENS1_10collective13CollectiveMmaINS1_34MainloopSm90TmaGmmaWarpSpecializedILi5ENS5_IJNS4_1CILi1EEESB_SB_EEENS1_32KernelTmaWarpSpecializedPingpongEEENS5_IJNSA_ILi64EEENSA_ILi256EEESF_EEENS_6half_tENS5_IJlSB_lEEESI_SJ_NS4_8TiledMMAINS4_8MMA_AtomIJNS4_4SM904GMMA26MMA_64x256x16_F32F16F16_SSILNSN_5MajorE0ELSP_0ELNSN_7ScaleInE1ELSQ_1EEEEEENS4_6LayoutISC_NS5_IJNSA_ILi0EEESU_SU_EEEEENS5_IJNS4_10UnderscoreESX_SX_EEEEENS4_13SM90_TMA_LOADENS4_14ComposedLayoutINS4_7SwizzleILi3ELi4ELi3EEENS4_18smem_ptr_flag_bitsILi16EEENST_INS5_IJNSA_ILi8EEESF_EEENS5_IJSF_SB_EEEEEEEvNS4_8identityES10_S1A_vS1B_EENS_8epilogue10collective6detail29Sm90TmaWarpSpecializedAdapterINS1E_15DefaultEpilogueISI_SJ_SJ_NS1D_6thread17LinearCombinationISI_Li1EffLNS1I_9ScaleType4KindE0ELNS_15FloatRoundStyleE2ESI_EENS1_15EpilogueDefaultEEEEEvvEEEEvNT_6ParamsE:
	.zero		1664


//--------------------- SYMBOLS --------------------------

	.type		.nv.reservedSmem.offset0,@object
	.size		.nv.reservedSmem.offset0,0x4
	.type		__assertfail,@function
